//
// Generated by NVIDIA NVVM Compiler
//
// Compiler Build ID: CL-36424714
// Cuda compilation tools, release 13.0, V13.0.88
// Based on NVVM 20.0.0
//

.version 9.0
.target sm_100
.address_size 64

	// .globl	_Z15process_kernel1PKfS0_Pfi
.global .align 4 .b8 __cudart_i2opi_f[24] = {65, 144, 67, 60, 153, 149, 98, 219, 192, 221, 52, 245, 209, 87, 39, 252, 41, 21, 68, 78, 110, 131, 249, 162};

.visible .entry _Z15process_kernel1PKfS0_Pfi(
	.param .u64 .ptr .align 1 _Z15process_kernel1PKfS0_Pfi_param_0,
	.param .u64 .ptr .align 1 _Z15process_kernel1PKfS0_Pfi_param_1,
	.param .u64 .ptr .align 1 _Z15process_kernel1PKfS0_Pfi_param_2,
	.param .u32 _Z15process_kernel1PKfS0_Pfi_param_3
)
{
	.local .align 4 .b8 	__local_depot0[28];
	.reg .b64 	%SP;
	.reg .b64 	%SPL;
	.reg .pred 	%p<17>;
	.reg .b32 	%r<96>;
	.reg .b32 	%f<56>;
	.reg .b64 	%rd<51>;
	.reg .b64 	%fd<5>;

	mov.u64 	%SPL, __local_depot0;
	ld.param.u64 	%rd18, [_Z15process_kernel1PKfS0_Pfi_param_0];
	ld.param.u64 	%rd16, [_Z15process_kernel1PKfS0_Pfi_param_1];
	ld.param.u64 	%rd17, [_Z15process_kernel1PKfS0_Pfi_param_2];
	cvta.to.global.u64 	%rd19, %rd18;
	add.u64 	%rd1, %SPL, 0;
	mov.u32 	%r30, %ctaid.z;
	mov.u32 	%r31, %nctaid.x;
	mov.u32 	%r32, %nctaid.y;
	mov.u32 	%r33, %ctaid.y;
	mov.u32 	%r34, %ctaid.x;
	mad.lo.s32 	%r35, %r30, %r32, %r33;
	mad.lo.s32 	%r36, %r35, %r31, %r34;
	mov.u32 	%r37, %tid.z;
	mov.u32 	%r38, %ntid.x;
	mov.u32 	%r39, %ntid.y;
	mov.u32 	%r40, %tid.y;
	mov.u32 	%r41, %tid.x;
	mov.u32 	%r42, %ntid.z;
	mad.lo.s32 	%r43, %r36, %r42, %r37;
	mad.lo.s32 	%r44, %r43, %r39, %r40;
	mad.lo.s32 	%r1, %r44, %r38, %r41;
	mul.wide.s32 	%rd21, %r1, 4;
	add.s64 	%rd22, %rd19, %rd21;
	ld.global.f32 	%f1, [%rd22];
	mul.f32 	%f14, %f1, 0f3F22F983;
	cvt.rni.s32.f32 	%r91, %f14;
	cvt.rn.f32.s32 	%f15, %r91;
	fma.rn.f32 	%f16, %f15, 0fBFC90FDA, %f1;
	fma.rn.f32 	%f17, %f15, 0fB3A22168, %f16;
	fma.rn.f32 	%f54, %f15, 0fA7C234C5, %f17;
	abs.f32 	%f3, %f1;
	setp.ltu.f32 	%p1, %f3, 0f47CE4780;
	@%p1 bra 	$L__BB0_8;
	setp.neu.f32 	%p2, %f3, 0f7F800000;
	@%p2 bra 	$L__BB0_3;
	mov.f32 	%f20, 0f00000000;
	mul.rn.f32 	%f54, %f1, %f20;
	mov.b32 	%r91, 0;
	bra.uni 	$L__BB0_8;
$L__BB0_3:
	mov.b32 	%r3, %f1;
	shl.b32 	%r46, %r3, 8;
	or.b32  	%r4, %r46, -2147483648;
	mov.b64 	%rd47, 0;
	mov.b32 	%r88, 0;
	mov.u64 	%rd45, __cudart_i2opi_f;
	mov.u64 	%rd46, %rd1;
$L__BB0_4:
	.pragma "nounroll";
	ld.global.nc.u32 	%r47, [%rd45];
	mad.wide.u32 	%rd25, %r47, %r4, %rd47;
	shr.u64 	%rd47, %rd25, 32;
	st.local.u32 	[%rd46], %rd25;
	add.s32 	%r88, %r88, 1;
	add.s64 	%rd46, %rd46, 4;
	add.s64 	%rd45, %rd45, 4;
	setp.ne.s32 	%p3, %r88, 6;
	@%p3 bra 	$L__BB0_4;
	shr.u32 	%r48, %r3, 23;
	st.local.u32 	[%rd1+24], %rd47;
	and.b32  	%r7, %r48, 31;
	and.b32  	%r49, %r48, 224;
	add.s32 	%r50, %r49, -128;
	shr.u32 	%r51, %r50, 5;
	mul.wide.u32 	%rd26, %r51, 4;
	sub.s64 	%rd8, %rd1, %rd26;
	ld.local.u32 	%r89, [%rd8+24];
	ld.local.u32 	%r90, [%rd8+20];
	setp.eq.s32 	%p4, %r7, 0;
	@%p4 bra 	$L__BB0_7;
	shf.l.wrap.b32 	%r89, %r90, %r89, %r7;
	ld.local.u32 	%r52, [%rd8+16];
	shf.l.wrap.b32 	%r90, %r52, %r90, %r7;
$L__BB0_7:
	shr.u32 	%r53, %r89, 30;
	shf.l.wrap.b32 	%r54, %r90, %r89, 2;
	shl.b32 	%r55, %r90, 2;
	shr.u32 	%r56, %r54, 31;
	add.s32 	%r57, %r56, %r53;
	neg.s32 	%r58, %r57;
	setp.lt.s32 	%p5, %r3, 0;
	selp.b32 	%r91, %r58, %r57, %p5;
	xor.b32  	%r59, %r54, %r3;
	shr.s32 	%r60, %r54, 31;
	xor.b32  	%r61, %r60, %r54;
	xor.b32  	%r62, %r60, %r55;
	cvt.u64.u32 	%rd27, %r61;
	shl.b64 	%rd28, %rd27, 32;
	cvt.u64.u32 	%rd29, %r62;
	or.b64  	%rd30, %rd28, %rd29;
	cvt.rn.f64.s64 	%fd1, %rd30;
	mul.f64 	%fd2, %fd1, 0d3BF921FB54442D19;
	cvt.rn.f32.f64 	%f18, %fd2;
	neg.f32 	%f19, %f18;
	setp.lt.s32 	%p6, %r59, 0;
	selp.f32 	%f54, %f19, %f18, %p6;
$L__BB0_8:
	mul.rn.f32 	%f21, %f54, %f54;
	and.b32  	%r64, %r91, 1;
	setp.eq.b32 	%p7, %r64, 1;
	selp.f32 	%f22, 0f3F800000, %f54, %p7;
	fma.rn.f32 	%f23, %f21, %f22, 0f00000000;
	fma.rn.f32 	%f24, %f21, 0f37CBAC00, 0fBAB607ED;
	selp.f32 	%f25, %f24, 0fB94D4153, %p7;
	selp.f32 	%f26, 0f3D2AAABB, 0f3C0885E4, %p7;
	fma.rn.f32 	%f27, %f25, %f21, %f26;
	selp.f32 	%f28, 0fBEFFFFFF, 0fBE2AAAA8, %p7;
	fma.rn.f32 	%f29, %f27, %f21, %f28;
	fma.rn.f32 	%f30, %f29, %f23, %f22;
	and.b32  	%r65, %r91, 2;
	setp.eq.s32 	%p8, %r65, 0;
	mov.f32 	%f31, 0f00000000;
	sub.f32 	%f32, %f31, %f30;
	selp.f32 	%f7, %f30, %f32, %p8;
	cvta.to.global.u64 	%rd31, %rd16;
	add.s64 	%rd33, %rd31, %rd21;
	ld.global.f32 	%f8, [%rd33];
	mul.f32 	%f33, %f8, 0f3F22F983;
	cvt.rni.s32.f32 	%r95, %f33;
	cvt.rn.f32.s32 	%f34, %r95;
	fma.rn.f32 	%f35, %f34, 0fBFC90FDA, %f8;
	fma.rn.f32 	%f36, %f34, 0fB3A22168, %f35;
	fma.rn.f32 	%f55, %f34, 0fA7C234C5, %f36;
	abs.f32 	%f10, %f8;
	setp.ltu.f32 	%p9, %f10, 0f47CE4780;
	@%p9 bra 	$L__BB0_16;
	setp.neu.f32 	%p10, %f10, 0f7F800000;
	@%p10 bra 	$L__BB0_11;
	mov.f32 	%f39, 0f00000000;
	mul.rn.f32 	%f55, %f8, %f39;
	mov.b32 	%r95, 0;
	bra.uni 	$L__BB0_16;
$L__BB0_11:
	mov.b32 	%r17, %f8;
	shl.b32 	%r67, %r17, 8;
	or.b32  	%r18, %r67, -2147483648;
	mov.b64 	%rd50, 0;
	mov.b32 	%r92, 0;
	mov.u64 	%rd48, __cudart_i2opi_f;
	mov.u64 	%rd49, %rd1;
$L__BB0_12:
	.pragma "nounroll";
	ld.global.nc.u32 	%r68, [%rd48];
	mad.wide.u32 	%rd36, %r68, %r18, %rd50;
	shr.u64 	%rd50, %rd36, 32;
	st.local.u32 	[%rd49], %rd36;
	add.s32 	%r92, %r92, 1;
	add.s64 	%rd49, %rd49, 4;
	add.s64 	%rd48, %rd48, 4;
	setp.ne.s32 	%p11, %r92, 6;
	@%p11 bra 	$L__BB0_12;
	shr.u32 	%r69, %r17, 23;
	st.local.u32 	[%rd1+24], %rd50;
	and.b32  	%r21, %r69, 31;
	and.b32  	%r70, %r69, 224;
	add.s32 	%r71, %r70, -128;
	shr.u32 	%r72, %r71, 5;
	mul.wide.u32 	%rd37, %r72, 4;
	sub.s64 	%rd15, %rd1, %rd37;
	ld.local.u32 	%r93, [%rd15+24];
	ld.local.u32 	%r94, [%rd15+20];
	setp.eq.s32 	%p12, %r21, 0;
	@%p12 bra 	$L__BB0_15;
	shf.l.wrap.b32 	%r93, %r94, %r93, %r21;
	ld.local.u32 	%r73, [%rd15+16];
	shf.l.wrap.b32 	%r94, %r73, %r94, %r21;
$L__BB0_15:
	shr.u32 	%r74, %r93, 30;
	shf.l.wrap.b32 	%r75, %r94, %r93, 2;
	shl.b32 	%r76, %r94, 2;
	shr.u32 	%r77, %r75, 31;
	add.s32 	%r78, %r77, %r74;
	neg.s32 	%r79, %r78;
	setp.lt.s32 	%p13, %r17, 0;
	selp.b32 	%r95, %r79, %r78, %p13;
	xor.b32  	%r80, %r75, %r17;
	shr.s32 	%r81, %r75, 31;
	xor.b32  	%r82, %r81, %r75;
	xor.b32  	%r83, %r81, %r76;
	cvt.u64.u32 	%rd38, %r82;
	shl.b64 	%rd39, %rd38, 32;
	cvt.u64.u32 	%rd40, %r83;
	or.b64  	%rd41, %rd39, %rd40;
	cvt.rn.f64.s64 	%fd3, %rd41;
	mul.f64 	%fd4, %fd3, 0d3BF921FB54442D19;
	cvt.rn.f32.f64 	%f37, %fd4;
	neg.f32 	%f38, %f37;
	setp.lt.s32 	%p14, %r80, 0;
	selp.f32 	%f55, %f38, %f37, %p14;
$L__BB0_16:
	cvta.to.global.u64 	%rd42, %rd17;
	add.s32 	%r85, %r95, 1;
	mul.rn.f32 	%f40, %f55, %f55;
	and.b32  	%r86, %r95, 1;
	setp.eq.b32 	%p15, %r86, 1;
	selp.f32 	%f41, %f55, 0f3F800000, %p15;
	fma.rn.f32 	%f42, %f40, %f41, 0f00000000;
	fma.rn.f32 	%f43, %f40, 0f37CBAC00, 0fBAB607ED;
	selp.f32 	%f44, 0fB94D4153, %f43, %p15;
	selp.f32 	%f45, 0f3C0885E4, 0f3D2AAABB, %p15;
	fma.rn.f32 	%f46, %f44, %f40, %f45;
	selp.f32 	%f47, 0fBE2AAAA8, 0fBEFFFFFF, %p15;
	fma.rn.f32 	%f48, %f46, %f40, %f47;
	fma.rn.f32 	%f49, %f48, %f42, %f41;
	and.b32  	%r87, %r85, 2;
	setp.eq.s32 	%p16, %r87, 0;
	mov.f32 	%f50, 0f00000000;
	sub.f32 	%f51, %f50, %f49;
	selp.f32 	%f52, %f49, %f51, %p16;
	add.f32 	%f53, %f7, %f52;
	add.s64 	%rd44, %rd42, %rd21;
	st.global.f32 	[%rd44], %f53;
	ret;

}
	// .globl	_Z15process_kernel2PfS_i
.visible .entry _Z15process_kernel2PfS_i(
	.param .u64 .ptr .align 1 _Z15process_kernel2PfS_i_param_0,
	.param .u64 .ptr .align 1 _Z15process_kernel2PfS_i_param_1,
	.param .u32 _Z15process_kernel2PfS_i_param_2
)
{
	.reg .pred 	%p<4>;
	.reg .b32 	%r<21>;
	.reg .b32 	%f<23>;
	.reg .b64 	%rd<8>;

	ld.param.u64 	%rd1, [_Z15process_kernel2PfS_i_param_0];
	ld.param.u64 	%rd2, [_Z15process_kernel2PfS_i_param_1];
	cvta.to.global.u64 	%rd3, %rd2;
	cvta.to.global.u64 	%rd4, %rd1;
	mov.u32 	%r1, %ctaid.z;
	mov.u32 	%r2, %nctaid.x;
	mov.u32 	%r3, %nctaid.y;
	mov.u32 	%r4, %ctaid.y;
	mov.u32 	%r5, %ctaid.x;
	mad.lo.s32 	%r6, %r1, %r3, %r4;
	mad.lo.s32 	%r7, %r6, %r2, %r5;
	mov.u32 	%r8, %tid.z;
	mov.u32 	%r9, %ntid.x;
	mov.u32 	%r10, %ntid.y;
	mov.u32 	%r11, %tid.y;
	mov.u32 	%r12, %tid.x;
	mov.u32 	%r13, %ntid.z;
	mad.lo.s32 	%r14, %r7, %r13, %r8;
	mad.lo.s32 	%r15, %r14, %r10, %r11;
	mad.lo.s32 	%r16, %r15, %r9, %r12;
	mul.wide.s32 	%rd5, %r16, 4;
	add.s64 	%rd6, %rd4, %rd5;
	ld.global.f32 	%f1, [%rd6];
	setp.lt.f32 	%p1, %f1, 0f00800000;
	mul.f32 	%f2, %f1, 0f4B000000;
	selp.f32 	%f3, %f2, %f1, %p1;
	selp.f32 	%f4, 0fC1B80000, 0f00000000, %p1;
	mov.b32 	%r17, %f3;
	add.s32 	%r18, %r17, -1059760811;
	and.b32  	%r19, %r18, -8388608;
	sub.s32 	%r20, %r17, %r19;
	mov.b32 	%f5, %r20;
	cvt.rn.f32.s32 	%f6, %r19;
	fma.rn.f32 	%f7, %f6, 0f34000000, %f4;
	add.f32 	%f8, %f5, 0fBF800000;
	fma.rn.f32 	%f9, %f8, 0fBE055027, 0f3E1039F6;
	fma.rn.f32 	%f10, %f9, %f8, 0fBDF8CDCC;
	fma.rn.f32 	%f11, %f10, %f8, 0f3E0F2955;
	fma.rn.f32 	%f12, %f11, %f8, 0fBE2AD8B9;
	fma.rn.f32 	%f13, %f12, %f8, 0f3E4CED0B;
	fma.rn.f32 	%f14, %f13, %f8, 0fBE7FFF22;
	fma.rn.f32 	%f15, %f14, %f8, 0f3EAAAA78;
	fma.rn.f32 	%f16, %f15, %f8, 0fBF000000;
	mul.f32 	%f17, %f8, %f16;
	fma.rn.f32 	%f18, %f17, %f8, %f8;
	fma.rn.f32 	%f19, %f7, 0f3F317218, %f18;
	setp.gt.u32 	%p2, %r17, 2139095039;
	fma.rn.f32 	%f20, %f3, 0f7F800000, 0f7F800000;
	selp.f32 	%f21, %f20, %f19, %p2;
	setp.eq.f32 	%p3, %f3, 0f00000000;
	selp.f32 	%f22, 0fFF800000, %f21, %p3;
	add.s64 	%rd7, %rd3, %rd5;
	st.global.f32 	[%rd7], %f22;
	ret;

}
	// .globl	_Z15process_kernel3PfS_i
.visible .entry _Z15process_kernel3PfS_i(
	.param .u64 .ptr .align 1 _Z15process_kernel3PfS_i_param_0,
	.param .u64 .ptr .align 1 _Z15process_kernel3PfS_i_param_1,
	.param .u32 _Z15process_kernel3PfS_i_param_2
)
{
	.reg .b32 	%r<17>;
	.reg .b32 	%f<3>;
	.reg .b64 	%rd<8>;

	ld.param.u64 	%rd1, [_Z15process_kernel3PfS_i_param_0];
	ld.param.u64 	%rd2, [_Z15process_kernel3PfS_i_param_1];
	cvta.to.global.u64 	%rd3, %rd2;
	cvta.to.global.u64 	%rd4, %rd1;
	mov.u32 	%r1, %ctaid.z;
	mov.u32 	%r2, %nctaid.x;
	mov.u32 	%r3, %nctaid.y;
	mov.u32 	%r4, %ctaid.y;
	mov.u32 	%r5, %ctaid.x;
	mad.lo.s32 	%r6, %r1, %r3, %r4;
	mad.lo.s32 	%r7, %r6, %r2, %r5;
	mov.u32 	%r8, %tid.z;
	mov.u32 	%r9, %ntid.x;
	mov.u32 	%r10, %ntid.y;
	mov.u32 	%r11, %tid.y;
	mov.u32 	%r12, %tid.x;
	mov.u32 	%r13, %ntid.z;
	mad.lo.s32 	%r14, %r7, %r13, %r8;
	mad.lo.s32 	%r15, %r14, %r10, %r11;
	mad.lo.s32 	%r16, %r15, %r9, %r12;
	mul.wide.s32 	%rd5, %r16, 4;
	add.s64 	%rd6, %rd4, %rd5;
	ld.global.f32 	%f1, [%rd6];
	sqrt.rn.f32 	%f2, %f1;
	add.s64 	%rd7, %rd3, %rd5;
	st.global.f32 	[%rd7], %f2;
	ret;

}


// ===== COMPILED SASS (sm_100) =====

	.target	sm_100

	.elftype	@"ET_EXEC"


//--------------------- .note.nv.tkinfo           --------------------------
	.section	.note.nv.tkinfo,"",@"SHT_NOTE"
	.sectionflags	@"SHF_NOTE_NV_TKINFO"
	.tkinfo
        /*0018*/ 	.word	0x00000002
        /*0030*/ 	.string	""
        /*0030*/ 	.string	"ptxas"
        /*0030*/ 	.string	"Cuda compilation tools, release 13.0, V13.0.88"
        /*0030*/ 	.string	"Build cuda_13.0.r13.0/compiler.36424714_0"
        /*0030*/ 	.string	"-arch sm_100 -m 64 "



//--------------------- .note.nv.cuinfo           --------------------------
	.section	.note.nv.cuinfo,"",@"SHT_NOTE"
	.sectionflags	@"SHF_NOTE_NV_CUINFO"
        /*0018*/ 	.short	0x0002
        /*001a*/ 	.short	0x0064
        /*001c*/ 	.short	0x0082
	.zero		2


//--------------------- .nv.info                  --------------------------
	.section	.nv.info,"",@"SHT_CUDA_INFO"
	.align	4


	//----- nvinfo : EIATTR_REGCOUNT
	.align		4
        /*0000*/ 	.byte	0x04, 0x2f
        /*0002*/ 	.short	(.L_2 - .L_1)
	.align		4
.L_1:
        /*0004*/ 	.word	index@(_Z15process_kernel1PKfS0_Pfi)
        /*0008*/ 	.word	0x00000016


	//----- nvinfo : EIATTR_FRAME_SIZE
	.align		4
.L_2:
        /*000c*/ 	.byte	0x04, 0x11
        /*000e*/ 	.short	(.L_4 - .L_3)
	.align		4
.L_3:
        /*0010*/ 	.word	index@(_Z15process_kernel1PKfS0_Pfi)
        /*0014*/ 	.word	0x00000000


	//----- nvinfo : EIATTR_REGCOUNT
	.align		4
.L_4:
        /*0018*/ 	.byte	0x04, 0x2f
        /*001a*/ 	.short	(.L_6 - .L_5)
	.align		4
.L_5:
        /*001c*/ 	.word	index@(_Z15process_kernel2PfS_i)
        /*0020*/ 	.word	0x0000000c


	//----- nvinfo : EIATTR_FRAME_SIZE
	.align		4
.L_6:
        /*0024*/ 	.byte	0x04, 0x11
        /*0026*/ 	.short	(.L_8 - .L_7)
	.align		4
.L_7:
        /*0028*/ 	.word	index@(_Z15process_kernel2PfS_i)
        /*002c*/ 	.word	0x00000000


	//----- nvinfo : EIATTR_REGCOUNT
	.align		4
.L_8:
        /*0030*/ 	.byte	0x04, 0x2f
        /*0032*/ 	.short	(.L_10 - .L_9)
	.align		4
.L_9:
        /*0034*/ 	.word	index@(_Z15process_kernel3PfS_i)
        /*0038*/ 	.word	0x0000000c


	//----- nvinfo : EIATTR_FRAME_SIZE
	.align		4
.L_10:
        /*003c*/ 	.byte	0x04, 0x11
        /*003e*/ 	.short	(.L_12 - .L_11)
	.align		4
.L_11:
        /*0040*/ 	.word	index@($__internal_0_$__cuda_sm20_sqrt_rn_f32_slowpath)
        /*0044*/ 	.word	0x00000000


	//----- nvinfo : EIATTR_FRAME_SIZE
	.align		4
.L_12:
        /*0048*/ 	.byte	0x04, 0x11
        /*004a*/ 	.short	(.L_14 - .L_13)
	.align		4
.L_13:
        /*004c*/ 	.word	index@(_Z15process_kernel3PfS_i)
        /*0050*/ 	.word	0x00000000


	//----- nvinfo : EIATTR_MIN_STACK_SIZE
	.align		4
.L_14:
        /*0054*/ 	.byte	0x04, 0x12
        /*0056*/ 	.short	(.L_16 - .L_15)
	.align		4
.L_15:
        /*0058*/ 	.word	index@(_Z15process_kernel3PfS_i)
        /*005c*/ 	.word	0x00000000


	//----- nvinfo : EIATTR_MIN_STACK_SIZE
	.align		4
.L_16:
        /*0060*/ 	.byte	0x04, 0x12
        /*0062*/ 	.short	(.L_18 - .L_17)
	.align		4
.L_17:
        /*0064*/ 	.word	index@(_Z15process_kernel2PfS_i)
        /*0068*/ 	.word	0x00000000


	//----- nvinfo : EIATTR_MIN_STACK_SIZE
	.align		4
.L_18:
        /*006c*/ 	.byte	0x04, 0x12
        /*006e*/ 	.short	(.L_20 - .L_19)
	.align		4
.L_19:
        /*0070*/ 	.word	index@(_Z15process_kernel1PKfS0_Pfi)
        /*0074*/ 	.word	0x00000000
.L_20:


//--------------------- .nv.compat                --------------------------
	.section	.nv.compat,"",@"SHT_CUDA_COMPAT_INFO"
	.align	4
        /*0000*/ 	.byte	0x02, 0x09, 0x00, 0x00, 0x02, 0x02, 0x01, 0x00, 0x02, 0x05, 0x05, 0x00, 0x03, 0x07, 0x01, 0x01
        /*0010*/ 	.byte	0x02, 0x03, 0x00, 0x00, 0x02, 0x06, 0x01, 0x00, 0x04, 0x0b, 0x08, 0x00, 0x01, 0x00, 0x00, 0x00
        /*0020*/ 	.byte	0x00, 0x00, 0x00, 0x00


//--------------------- .nv.info._Z15process_kernel3PfS_i --------------------------
	.section	.nv.info._Z15process_kernel3PfS_i,"",@"SHT_CUDA_INFO"
	.sectionflags	@""
	.align	4


	//----- nvinfo : EIATTR_CUDA_API_VERSION
	.align		4
        /*0000*/ 	.byte	0x04, 0x37
        /*0002*/ 	.short	(.L_22 - .L_21)
.L_21:
        /*0004*/ 	.word	0x00000082


	//----- nvinfo : EIATTR_KPARAM_INFO
	.align		4
.L_22:
        /*0008*/ 	.byte	0x04, 0x17
        /*000a*/ 	.short	(.L_24 - .L_23)
.L_23:
        /*000c*/ 	.word	0x00000000
        /*0010*/ 	.short	0x0002
        /*0012*/ 	.short	0x0010
        /*0014*/ 	.byte	0x00, 0xf0, 0x11, 0x00


	//----- nvinfo : EIATTR_KPARAM_INFO
	.align		4
.L_24:
        /*0018*/ 	.byte	0x04, 0x17
        /*001a*/ 	.short	(.L_26 - .L_25)
.L_25:
        /*001c*/ 	.word	0x00000000
        /*0020*/ 	.short	0x0001
        /*0022*/ 	.short	0x0008
        /*0024*/ 	.byte	0x00, 0xf5, 0x21, 0x00


	//----- nvinfo : EIATTR_KPARAM_INFO
	.align		4
.L_26:
        /*0028*/ 	.byte	0x04, 0x17
        /*002a*/ 	.short	(.L_28 - .L_27)
.L_27:
        /*002c*/ 	.word	0x00000000
        /*0030*/ 	.short	0x0000
        /*0032*/ 	.short	0x0000
        /*0034*/ 	.byte	0x00, 0xf5, 0x21, 0x00


	//----- nvinfo : EIATTR_SPARSE_MMA_MASK
	.align		4
.L_28:
        /*0038*/ 	.byte	0x03, 0x50
        /*003a*/ 	.short	0x0000


	//----- nvinfo : EIATTR_MAXREG_COUNT
	.align		4
        /*003c*/ 	.byte	0x03, 0x1b
        /*003e*/ 	.short	0x00ff


	//----- nvinfo : EIATTR_MERCURY_ISA_VERSION
	.align		4
        /*0040*/ 	.byte	0x03, 0x5f
        /*0042*/ 	.short	0x0101


	//----- nvinfo : EIATTR_VRC_CTA_INIT_COUNT
	.align		4
        /*0044*/ 	.byte	0x02, 0x4a
	.zero		1
	.zero		1


	//----- nvinfo : EIATTR_EXIT_INSTR_OFFSETS
	.align		4
        /*0048*/ 	.byte	0x04, 0x1c
        /*004a*/ 	.short	(.L_30 - .L_29)


	//   ....[0]....
.L_29:
        /*004c*/ 	.word	0x00000250


	//----- nvinfo : EIATTR_CRS_STACK_SIZE
	.align		4
.L_30:
        /*0050*/ 	.byte	0x04, 0x1e
        /*0052*/ 	.short	(.L_32 - .L_31)
.L_31:
        /*0054*/ 	.word	0x00000000


	//----- nvinfo : EIATTR_CBANK_PARAM_SIZE
	.align		4
.L_32:
        /*0058*/ 	.byte	0x03, 0x19
        /*005a*/ 	.short	0x0014


	//----- nvinfo : EIATTR_PARAM_CBANK
	.align		4
        /*005c*/ 	.byte	0x04, 0x0a
        /*005e*/ 	.short	(.L_34 - .L_33)
	.align		4
.L_33:
        /*0060*/ 	.word	index@(.nv.constant0._Z15process_kernel3PfS_i)
        /*0064*/ 	.short	0x0380
        /*0066*/ 	.short	0x0014


	//----- nvinfo : EIATTR_SW_WAR
	.align		4
.L_34:
        /*0068*/ 	.byte	0x04, 0x36
        /*006a*/ 	.short	(.L_36 - .L_35)
.L_35:
        /*006c*/ 	.word	0x00000008
.L_36:


//--------------------- .nv.info._Z15process_kernel2PfS_i --------------------------
	.section	.nv.info._Z15process_kernel2PfS_i,"",@"SHT_CUDA_INFO"
	.sectionflags	@""
	.align	4


	//----- nvinfo : EIATTR_CUDA_API_VERSION
	.align		4
        /*0000*/ 	.byte	0x04, 0x37
        /*0002*/ 	.short	(.L_38 - .L_37)
.L_37:
        /*0004*/ 	.word	0x00000082


	//----- nvinfo : EIATTR_KPARAM_INFO
	.align		4
.L_38:
        /*0008*/ 	.byte	0x04, 0x17
        /*000a*/ 	.short	(.L_40 - .L_39)
.L_39:
        /*000c*/ 	.word	0x00000000
        /*0010*/ 	.short	0x0002
        /*0012*/ 	.short	0x0010
        /*0014*/ 	.byte	0x00, 0xf0, 0x11, 0x00


	//----- nvinfo : EIATTR_KPARAM_INFO
	.align		4
.L_40:
        /*0018*/ 	.byte	0x04, 0x17
        /*001a*/ 	.short	(.L_42 - .L_41)
.L_41:
        /*001c*/ 	.word	0x00000000
        /*0020*/ 	.short	0x0001
        /*0022*/ 	.short	0x0008
        /*0024*/ 	.byte	0x00, 0xf5, 0x21, 0x00


	//----- nvinfo : EIATTR_KPARAM_INFO
	.align		4
.L_42:
        /*0028*/ 	.byte	0x04, 0x17
        /*002a*/ 	.short	(.L_44 - .L_43)
.L_43:
        /*002c*/ 	.word	0x00000000
        /*0030*/ 	.short	0x0000
        /*0032*/ 	.short	0x0000
        /*0034*/ 	.byte	0x00, 0xf5, 0x21, 0x00


	//----- nvinfo : EIATTR_SPARSE_MMA_MASK
	.align		4
.L_44:
        /*0038*/ 	.byte	0x03, 0x50
        /*003a*/ 	.short	0x0000


	//----- nvinfo : EIATTR_MAXREG_COUNT
	.align		4
        /*003c*/ 	.byte	0x03, 0x1b
        /*003e*/ 	.short	0x00ff


	//----- nvinfo : EIATTR_MERCURY_ISA_VERSION
	.align		4
        /*0040*/ 	.byte	0x03, 0x5f
        /*0042*/ 	.short	0x0101


	//----- nvinfo : EIATTR_VRC_CTA_INIT_COUNT
	.align		4
        /*0044*/ 	.byte	0x02, 0x4a
	.zero		1
	.zero		1


	//----- nvinfo : EIATTR_EXIT_INSTR_OFFSETS
	.align		4
        /*0048*/ 	.byte	0x04, 0x1c
        /*004a*/ 	.short	(.L_46 - .L_45)


	//   ....[0]....
.L_45:
        /*004c*/ 	.word	0x00000320


	//----- nvinfo : EIATTR_CBANK_PARAM_SIZE
	.align		4
.L_46:
        /*0050*/ 	.byte	0x03, 0x19
        /*0052*/ 	.short	0x0014


	//----- nvinfo : EIATTR_PARAM_CBANK
	.align		4
        /*0054*/ 	.byte	0x04, 0x0a
        /*0056*/ 	.short	(.L_48 - .L_47)
	.align		4
.L_47:
        /*0058*/ 	.word	index@(.nv.constant0._Z15process_kernel2PfS_i)
        /*005c*/ 	.short	0x0380
        /*005e*/ 	.short	0x0014


	//----- nvinfo : EIATTR_SW_WAR
	.align		4
.L_48:
        /*0060*/ 	.byte	0x04, 0x36
        /*0062*/ 	.short	(.L_50 - .L_49)
.L_49:
        /*0064*/ 	.word	0x00000008
.L_50:


//--------------------- .nv.info._Z15process_kernel1PKfS0_Pfi --------------------------
	.section	.nv.info._Z15process_kernel1PKfS0_Pfi,"",@"SHT_CUDA_INFO"
	.sectionflags	@""
	.align	4


	//----- nvinfo : EIATTR_CUDA_API_VERSION
	.align		4
        /*0000*/ 	.byte	0x04, 0x37
        /*0002*/ 	.short	(.L_52 - .L_51)
.L_51:
        /*0004*/ 	.word	0x00000082


	//----- nvinfo : EIATTR_KPARAM_INFO
	.align		4
.L_52:
        /*0008*/ 	.byte	0x04, 0x17
        /*000a*/ 	.short	(.L_54 - .L_53)
.L_53:
        /*000c*/ 	.word	0x00000000
        /*0010*/ 	.short	0x0003
        /*0012*/ 	.short	0x0018
        /*0014*/ 	.byte	0x00, 0xf0, 0x11, 0x00


	//----- nvinfo : EIATTR_KPARAM_INFO
	.align		4
.L_54:
        /*0018*/ 	.byte	0x04, 0x17
        /*001a*/ 	.short	(.L_56 - .L_55)
.L_55:
        /*001c*/ 	.word	0x00000000
        /*0020*/ 	.short	0x0002
        /*0022*/ 	.short	0x0010
        /*0024*/ 	.byte	0x00, 0xf5, 0x21, 0x00


	//----- nvinfo : EIATTR_KPARAM_INFO
	.align		4
.L_56:
        /*0028*/ 	.byte	0x04, 0x17
        /*002a*/ 	.short	(.L_58 - .L_57)
.L_57:
        /*002c*/ 	.word	0x00000000
        /*0030*/ 	.short	0x0001
        /*0032*/ 	.short	0x0008
        /*0034*/ 	.byte	0x00, 0xf5, 0x21, 0x00


	//----- nvinfo : EIATTR_KPARAM_INFO
	.align		4
.L_58:
        /*0038*/ 	.byte	0x04, 0x17
        /*003a*/ 	.short	(.L_60 - .L_59)
.L_59:
        /*003c*/ 	.word	0x00000000
        /*0040*/ 	.short	0x0000
        /*0042*/ 	.short	0x0000
        /*0044*/ 	.byte	0x00, 0xf5, 0x21, 0x00


	//----- nvinfo : EIATTR_SPARSE_MMA_MASK
	.align		4
.L_60:
        /*0048*/ 	.byte	0x03, 0x50
        /*004a*/ 	.short	0x0000


	//----- nvinfo : EIATTR_MAXREG_COUNT
	.align		4
        /*004c*/ 	.byte	0x03, 0x1b
        /*004e*/ 	.short	0x00ff


	//----- nvinfo : EIATTR_MERCURY_ISA_VERSION
	.align		4
        /*0050*/ 	.byte	0x03, 0x5f
        /*0052*/ 	.short	0x0101


	//----- nvinfo : EIATTR_VRC_CTA_INIT_COUNT
	.align		4
        /*0054*/ 	.byte	0x02, 0x4a
	.zero		1
	.zero		1


	//----- nvinfo : EIATTR_EXIT_INSTR_OFFSETS
	.align		4
        /*0058*/ 	.byte	0x04, 0x1c
        /*005a*/ 	.short	(.L_62 - .L_61)


	//   ....[0]....
.L_61:
        /*005c*/ 	.word	0x00001110


	//----- nvinfo : EIATTR_CRS_STACK_SIZE
	.align		4
.L_62:
        /*0060*/ 	.byte	0x04, 0x1e
        /*0062*/ 	.short	(.L_64 - .L_63)
.L_63:
        /*0064*/ 	.word	0x00000000


	//----- nvinfo : EIATTR_CBANK_PARAM_SIZE
	.align		4
.L_64:
        /*0068*/ 	.byte	0x03, 0x19
        /*006a*/ 	.short	0x001c


	//----- nvinfo : EIATTR_PARAM_CBANK
	.align		4
        /*006c*/ 	.byte	0x04, 0x0a
        /*006e*/ 	.short	(.L_66 - .L_65)
	.align		4
.L_65:
        /*0070*/ 	.word	index@(.nv.constant0._Z15process_kernel1PKfS0_Pfi)
        /*0074*/ 	.short	0x0380
        /*0076*/ 	.short	0x001c


	//----- nvinfo : EIATTR_SW_WAR
	.align		4
.L_66:
        /*0078*/ 	.byte	0x04, 0x36
        /*007a*/ 	.short	(.L_68 - .L_67)
.L_67:
        /*007c*/ 	.word	0x00000008
.L_68:


//--------------------- .nv.callgraph             --------------------------
	.section	.nv.callgraph,"",@"SHT_CUDA_CALLGRAPH"
	.align	4
	.sectionentsize	8
	.align		4
        /*0000*/ 	.word	0x00000000
	.align		4
        /*0004*/ 	.word	0xffffffff
	.align		4
        /*0008*/ 	.word	0x00000000
	.align		4
        /*000c*/ 	.word	0xfffffffe
	.align		4
        /*0010*/ 	.word	0x00000000
	.align		4
        /*0014*/ 	.word	0xfffffffd
	.align		4
        /*0018*/ 	.word	0x00000000
	.align		4
        /*001c*/ 	.word	0xfffffffc


//--------------------- .nv.constant4             --------------------------
	.section	.nv.constant4,"a",@progbits
	.align	8
	.align		8
.nv.constant4:
        /*0000*/ 	.dword	__cudart_i2opi_f


//--------------------- .text._Z15process_kernel3PfS_i --------------------------
	.section	.text._Z15process_kernel3PfS_i,"ax",@progbits
	.align	128
        .global         _Z15process_kernel3PfS_i
        .type           _Z15process_kernel3PfS_i,@function
        .size           _Z15process_kernel3PfS_i,(.L_x_17 - _Z15process_kernel3PfS_i)
        .other          _Z15process_kernel3PfS_i,@"STO_CUDA_ENTRY STV_DEFAULT"
_Z15process_kernel3PfS_i:
.text._Z15process_kernel3PfS_i:
[----:B------:R-:W-:Y:S08]  /*0000*/  LDC R1, c[0x0][0x37c] ;  /* 0x0000df00ff017b82 */ /* 0x000ff00000000800 */
[----:B------:R-:W-:Y:S01]  /*0010*/  S2UR UR4, SR_CTAID.Z ;  /* 0x00000000000479c3 */ /* 0x000fe20000002700 */
[----:B------:R-:W0:Y:S01]  /*0020*/  S2R R0, SR_TID.Z ;  /* 0x0000000000007919 */ /* 0x000e220000002300 */
[----:B------:R-:W1:Y:S01]  /*0030*/  LDCU UR5, c[0x0][0x370] ;  /* 0x00006e00ff0577ac */ /* 0x000e620008000800 */
[----:B------:R-:W2:Y:S01]  /*0040*/  S2R R5, SR_TID.Y ;  /* 0x0000000000057919 */ /* 0x000ea20000002200 */
[----:B------:R-:W3:Y:S04]  /*0050*/  LDCU UR6, c[0x0][0x374] ;  /* 0x00006e80ff0677ac */ /* 0x000ee80008000800 */
[----:B------:R-:W3:Y:S01]  /*0060*/  S2UR UR7, SR_CTAID.Y ;  /* 0x00000000000779c3 */ /* 0x000ee20000002600 */
[----:B------:R-:W4:Y:S01]  /*0070*/  S2R R7, SR_TID.X ;  /* 0x0000000000077919 */ /* 0x000f220000002100 */
[----:B------:R-:W4:Y:S01]  /*0080*/  LDCU UR9, c[0x0][0x360] ;  /* 0x00006c00ff0977ac */ /* 0x000f220008000800 */
[----:B------:R-:W2:Y:S05]  /*0090*/  LDCU UR10, c[0x0][0x364] ;  /* 0x00006c80ff0a77ac */ /* 0x000eaa0008000800 */
[----:B------:R-:W1:Y:S08]  /*00a0*/  S2UR UR8, SR_CTAID.X ;  /* 0x00000000000879c3 */ /* 0x000e700000002500 */
[----:B------:R-:W0:Y:S08]  /*00b0*/  LDC R9, c[0x0][0x368] ;  /* 0x0000da00ff097b82 */ /* 0x000e300000000800 */
[----:B------:R-:W5:Y:S01]  /*00c0*/  LDC.64 R2, c[0x0][0x380] ;  /* 0x0000e000ff027b82 */ /* 0x000f620000000a00 */
[----:B---3--:R-:W-:Y:S01]  /*00d0*/  UIMAD UR4, UR4, UR6, UR7 ;  /* 0x00000006040472a4 */ /* 0x008fe2000f8e0207 */
[----:B------:R-:W3:Y:S03]  /*00e0*/  LDCU.64 UR6, c[0x0][0x358] ;  /* 0x00006b00ff0677ac */ /* 0x000ee60008000a00 */
[----:B-1----:R-:W-:-:S06]  /*00f0*/  UIMAD UR4, UR4, UR5, UR8 ;  /* 0x00000005040472a4 */ /* 0x002fcc000f8e0208 */
[----:B0-----:R-:W-:-:S04]  /*0100*/  IMAD R0, R9, UR4, R0 ;  /* 0x0000000409007c24 */ /* 0x001fc8000f8e0200 */
[----:B--2---:R-:W-:-:S04]  /*0110*/  IMAD R0, R0, UR10, R5 ;  /* 0x0000000a00007c24 */ /* 0x004fc8000f8e0205 */
[----:B----4-:R-:W-:-:S04]  /*0120*/  IMAD R5, R0, UR9, R7 ;  /* 0x0000000900057c24 */ /* 0x010fc8000f8e0207 */
[----:B-----5:R-:W-:-:S05]  /*0130*/  IMAD.WIDE R2, R5, 0x4, R2 ;  /* 0x0000000405027825 */ /* 0x020fca00078e0202 */
[----:B---3--:R-:W2:Y:S01]  /*0140*/  LDG.E R0, desc[UR6][R2.64] ;  /* 0x0000000602007981 */ /* 0x008ea2000c1e1900 */
[----:B------:R-:W-:Y:S01]  /*0150*/  BSSY.RECONVERGENT B0, `(.L_x_0) ;  /* 0x000000c000007945 */ /* 0x000fe20003800200 */
[----:B--2---:R-:W-:Y:S01]  /*0160*/  IADD3 R4, PT, PT, R0, -0xd000000, RZ ;  /* 0xf300000000047810 */ /* 0x004fe20007ffe0ff */
[----:B------:R0:W1:Y:S03]  /*0170*/  MUFU.RSQ R7, R0 ;  /* 0x0000000000077308 */ /* 0x0000660000001400 */
[----:B------:R-:W-:-:S13]  /*0180*/  ISETP.GT.U32.AND P0, PT, R4, 0x727fffff, PT ;  /* 0x727fffff0400780c */ /* 0x000fda0003f04070 */
[----:B0-----:R-:W-:Y:S05]  /*0190*/  @!P0 BRA `(.L_x_1) ;  /* 0x00000000000c8947 */ /* 0x001fea0003800000 */
[----:B------:R-:W-:-:S07]  /*01a0*/  MOV R9, 0x1c0 ;  /* 0x000001c000097802 */ /* 0x000fce0000000f00 */
[----:B-1----:R-:W-:Y:S05]  /*01b0*/  CALL.REL.NOINC `($__internal_0_$__cuda_sm20_sqrt_rn_f32_slowpath) ;  /* 0x0000000000287944 */ /* 0x002fea0003c00000 */
[----:B------:R-:W-:Y:S05]  /*01c0*/  BRA `(.L_x_2) ;  /* 0x0000000000107947 */ /* 0x000fea0003800000 */
.L_x_1:
[----:B-1----:R-:W-:Y:S01]  /*01d0*/  FMUL.FTZ R3, R0, R7 ;  /* 0x0000000700037220 */ /* 0x002fe20000410000 */
[----:B------:R-:W-:-:S03]  /*01e0*/  FMUL.FTZ R7, R7, 0.5 ;  /* 0x3f00000007077820 */ /* 0x000fc60000410000 */
[----:B------:R-:W-:-:S04]  /*01f0*/  FFMA R0, -R3, R3, R0 ;  /* 0x0000000303007223 */ /* 0x000fc80000000100 */
[----:B------:R-:W-:-:S07]  /*0200*/  FFMA R7, R0, R7, R3 ;  /* 0x0000000700077223 */ /* 0x000fce0000000003 */
.L_x_2:
[----:B------:R-:W-:Y:S05]  /*0210*/  BSYNC.RECONVERGENT B0 ;  /* 0x0000000000007941 */ /* 0x000fea0003800200 */
.L_x_0:
[----:B------:R-:W0:Y:S02]  /*0220*/  LDC.64 R2, c[0x0][0x388] ;  /* 0x0000e200ff027b82 */ /* 0x000e240000000a00 */
[----:B0-----:R-:W-:-:S05]  /*0230*/  IMAD.WIDE R2, R5, 0x4, R2 ;  /* 0x0000000405027825 */ /* 0x001fca00078e0202 */
[----:B------:R-:W-:Y:S01]  /*0240*/  STG.E desc[UR6][R2.64], R7 ;  /* 0x0000000702007986 */ /* 0x000fe2000c101906 */
[----:B------:R-:W-:Y:S05]  /*0250*/  EXIT ;  /* 0x000000000000794d */ /* 0x000fea0003800000 */
        .weak           $__internal_0_$__cuda_sm20_sqrt_rn_f32_slowpath
        .type           $__internal_0_$__cuda_sm20_sqrt_rn_f32_slowpath,@function
        .size           $__internal_0_$__cuda_sm20_sqrt_rn_f32_slowpath,(.L_x_17 - $__internal_0_$__cuda_sm20_sqrt_rn_f32_slowpath)
$__internal_0_$__cuda_sm20_sqrt_rn_f32_slowpath:
[----:B------:R-:W-:-:S13]  /*0260*/  LOP3.LUT P0, RZ, R0, 0x7fffffff, RZ, 0xc0, !PT ;  /* 0x7fffffff00ff7812 */ /* 0x000fda000780c0ff */
[----:B------:R-:W-:Y:S01]  /*0270*/  @!P0 MOV R2, R0 ;  /* 0x0000000000028202 */ /* 0x000fe20000000f00 */
[----:B------:R-:W-:Y:S06]  /*0280*/  @!P0 BRA `(.L_x_3) ;  /* 0x0000000000408947 */ /* 0x000fec0003800000 */
[----:B------:R-:W-:-:S13]  /*0290*/  FSETP.GEU.FTZ.AND P0, PT, R0, RZ, PT ;  /* 0x000000ff0000720b */ /* 0x000fda0003f1e000 */
[----:B------:R-:W-:Y:S01]  /*02a0*/  @!P0 MOV R2, 0x7fffffff ;  /* 0x7fffffff00028802 */ /* 0x000fe20000000f00 */
[----:B------:R-:W-:Y:S06]  /*02b0*/  @!P0 BRA `(.L_x_3) ;  /* 0x0000000000348947 */ /* 0x000fec0003800000 */
[----:B------:R-:W-:-:S13]  /*02c0*/  FSETP.GTU.FTZ.AND P0, PT, |R0|, +INF , PT ;  /* 0x7f8000000000780b */ /* 0x000fda0003f1c200 */
[----:B------:R-:W-:Y:S01]  /*02d0*/  @P0 FADD.FTZ R2, R0, 1 ;  /* 0x3f80000000020421 */ /* 0x000fe20000010000 */
[----:B------:R-:W-:Y:S06]  /*02e0*/  @P0 BRA `(.L_x_3) ;  /* 0x0000000000280947 */ /* 0x000fec0003800000 */
[----:B------:R-:W-:-:S13]  /*02f0*/  FSETP.NEU.FTZ.AND P0, PT, |R0|, +INF , PT ;  /* 0x7f8000000000780b */ /* 0x000fda0003f1d200 */
[----:B------:R-:W-:-:S04]  /*0300*/  @P0 FFMA R3, R0, 1.84467440737095516160e+19, RZ ;  /* 0x5f80000000030823 */ /* 0x000fc800000000ff */
[----:B------:R-:W0:Y:S02]  /*0310*/  @P0 MUFU.RSQ R2, R3 ;  /* 0x0000000300020308 */ /* 0x000e240000001400 */
[----:B0-----:R-:W-:Y:S01]  /*0320*/  @P0 FMUL.FTZ R4, R3, R2 ;  /* 0x0000000203040220 */ /* 0x001fe20000410000 */
[----:B------:R-:W-:Y:S01]  /*0330*/  @P0 FMUL.FTZ R8, R2, 0.5 ;  /* 0x3f00000002080820 */ /* 0x000fe20000410000 */
[----:B------:R-:W-:Y:S02]  /*0340*/  @!P0 MOV R2, R0 ;  /* 0x0000000000028202 */ /* 0x000fe40000000f00 */
[----:B------:R-:W-:-:S04]  /*0350*/  @P0 FADD.FTZ R6, -R4, -RZ ;  /* 0x800000ff04060221 */ /* 0x000fc80000010100 */
[----:B------:R-:W-:-:S04]  /*0360*/  @P0 FFMA R7, R4, R6, R3 ;  /* 0x0000000604070223 */ /* 0x000fc80000000003 */
[----:B------:R-:W-:-:S04]  /*0370*/  @P0 FFMA R7, R7, R8, R4 ;  /* 0x0000000807070223 */ /* 0x000fc80000000004 */
[----:B------:R-:W-:-:S07]  /*0380*/  @P0 FMUL.FTZ R2, R7, 2.3283064365386962891e-10 ;  /* 0x2f80000007020820 */ /* 0x000fce0000410000 */
.L_x_3:
[----:B------:R-:W-:Y:S01]  /*0390*/  HFMA2 R3, -RZ, RZ, 0, 0 ;  /* 0x00000000ff037431 */ /* 0x000fe200000001ff */
[----:B------:R-:W-:Y:S02]  /*03a0*/  MOV R7, R2 ;  /* 0x0000000200077202 */ /* 0x000fe40000000f00 */
[----:B------:R-:W-:-:S04]  /*03b0*/  MOV R2, R9 ;  /* 0x0000000900027202 */ /* 0x000fc80000000f00 */
[----:B------:R-:W-:Y:S05]  /*03c0*/  RET.REL.NODEC R2 `(_Z15process_kernel3PfS_i) ;  /* 0xfffffffc020c7950 */ /* 0x000fea0003c3ffff */
.L_x_4:
[----:B------:R-:W-:-:S00]  /*03d0*/  BRA `(.L_x_4) ;  /* 0xfffffffc00fc7947 */ /* 0x000fc0000383ffff */
[----:B------:R-:W-:-:S00]  /*03e0*/  NOP ;  /* 0x0000000000007918 */ /* 0x000fc00000000000 */
        /* <DEDUP_REMOVED lines=9> */
.L_x_17:


//--------------------- .text._Z15process_kernel2PfS_i --------------------------
	.section	.text._Z15process_kernel2PfS_i,"ax",@progbits
	.align	128
        .global         _Z15process_kernel2PfS_i
        .type           _Z15process_kernel2PfS_i,@function
        .size           _Z15process_kernel2PfS_i,(.L_x_19 - _Z15process_kernel2PfS_i)
        .other          _Z15process_kernel2PfS_i,@"STO_CUDA_ENTRY STV_DEFAULT"
_Z15process_kernel2PfS_i:
.text._Z15process_kernel2PfS_i:
        /* <DEDUP_REMOVED lines=20> */
[----:B---3--:R0:W2:Y:S01]  /*0140*/  LDG.E R0, desc[UR6][R2.64] ;  /* 0x0000000602007981 */ /* 0x0080a2000c1e1900 */
[----:B------:R-:W-:Y:S01]  /*0150*/  HFMA2 R9, -RZ, RZ, 1.5048828125, 33.21875 ;  /* 0x3e055027ff097431 */ /* 0x000fe200000001ff */
[----:B0-----:R-:W0:Y:S02]  /*0160*/  LDC.64 R2, c[0x0][0x388] ;  /* 0x0000e200ff027b82 */ /* 0x001e240000000a00 */
[----:B0-----:R-:W-:Y:S01]  /*0170*/  IMAD.WIDE R2, R5, 0x4, R2 ;  /* 0x0000000405027825 */ /* 0x001fe200078e0202 */
[----:B--2---:R-:W-:-:S13]  /*0180*/  FSETP.GEU.AND P0, PT, R0, 1.175494350822287508e-38, PT ;  /* 0x008000000000780b */ /* 0x004fda0003f0e000 */
[----:B------:R-:W-:-:S05]  /*0190*/  @!P0 FMUL R0, R0, 8388608 ;  /* 0x4b00000000008820 */ /* 0x000fca0000400000 */
[----:B------:R-:W-:-:S04]  /*01a0*/  IADD3 R4, PT, PT, R0, -0x3f2aaaab, RZ ;  /* 0xc0d5555500047810 */ /* 0x000fc80007ffe0ff */
[----:B------:R-:W-:-:S04]  /*01b0*/  LOP3.LUT R7, R4, 0xff800000, RZ, 0xc0, !PT ;  /* 0xff80000004077812 */ /* 0x000fc800078ec0ff */
[-C--:B------:R-:W-:Y:S02]  /*01c0*/  IADD3 R4, PT, PT, R0, -R7.reuse, RZ ;  /* 0x8000000700047210 */ /* 0x080fe40007ffe0ff */
[----:B------:R-:W-:-:S03]  /*01d0*/  I2FP.F32.S32 R7, R7 ;  /* 0x0000000700077245 */ /* 0x000fc60000201400 */
[----:B------:R-:W-:Y:S01]  /*01e0*/  FADD R6, R4, -1 ;  /* 0xbf80000004067421 */ /* 0x000fe20000000000 */
[----:B------:R-:W-:Y:S02]  /*01f0*/  FSEL R4, RZ, -23, P0 ;  /* 0xc1b80000ff047808 */ /* 0x000fe40000000000 */
[----:B------:R-:W-:Y:S01]  /*0200*/  ISETP.GT.U32.AND P0, PT, R0, 0x7f7fffff, PT ;  /* 0x7f7fffff0000780c */ /* 0x000fe20003f04070 */
[C---:B------:R-:W-:Y:S02]  /*0210*/  FFMA R9, R6.reuse, -R9, 0.14084610342979431152 ;  /* 0x3e1039f606097423 */ /* 0x040fe40000000809 */
[----:B------:R-:W-:Y:S01]  /*0220*/  FFMA R4, R7, 1.1920928955078125e-07, R4 ;  /* 0x3400000007047823 */ /* 0x000fe20000000004 */
[----:B------:R-:W-:Y:S01]  /*0230*/  MOV R7, 0x7f800000 ;  /* 0x7f80000000077802 */ /* 0x000fe20000000f00 */
[----:B------:R-:W-:-:S04]  /*0240*/  FFMA R9, R6, R9, -0.12148627638816833496 ;  /* 0xbdf8cdcc06097423 */ /* 0x000fc80000000009 */
[----:B------:R-:W-:-:S04]  /*0250*/  FFMA R9, R6, R9, 0.13980610668659210205 ;  /* 0x3e0f295506097423 */ /* 0x000fc80000000009 */
[----:B------:R-:W-:-:S04]  /*0260*/  FFMA R9, R6, R9, -0.16684235632419586182 ;  /* 0xbe2ad8b906097423 */ /* 0x000fc80000000009 */
[----:B------:R-:W-:-:S04]  /*0270*/  FFMA R9, R6, R9, 0.20012299716472625732 ;  /* 0x3e4ced0b06097423 */ /* 0x000fc80000000009 */
[----:B------:R-:W-:-:S04]  /*0280*/  FFMA R9, R6, R9, -0.24999669194221496582 ;  /* 0xbe7fff2206097423 */ /* 0x000fc80000000009 */
[----:B------:R-:W-:-:S04]  /*0290*/  FFMA R9, R6, R9, 0.33333182334899902344 ;  /* 0x3eaaaa7806097423 */ /* 0x000fc80000000009 */
[----:B------:R-:W-:-:S04]  /*02a0*/  FFMA R9, R6, R9, -0.5 ;  /* 0xbf00000006097423 */ /* 0x000fc80000000009 */
[----:B------:R-:W-:-:S04]  /*02b0*/  FMUL R9, R6, R9 ;  /* 0x0000000906097220 */ /* 0x000fc80000400000 */
[----:B------:R-:W-:-:S04]  /*02c0*/  FFMA R9, R6, R9, R6 ;  /* 0x0000000906097223 */ /* 0x000fc80000000006 */
[----:B------:R-:W-:Y:S01]  /*02d0*/  FFMA R4, R4, 0.69314718246459960938, R9 ;  /* 0x3f31721804047823 */ /* 0x000fe20000000009 */
[C---:B------:R-:W-:Y:S01]  /*02e0*/  @P0 FFMA R4, R0.reuse, R7, +INF ;  /* 0x7f80000000040423 */ /* 0x040fe20000000007 */
[----:B------:R-:W-:-:S04]  /*02f0*/  FSETP.NEU.AND P0, PT, R0, RZ, PT ;  /* 0x000000ff0000720b */ /* 0x000fc80003f0d000 */
[----:B------:R-:W-:-:S05]  /*0300*/  FSEL R5, R4, -INF , P0 ;  /* 0xff80000004057808 */ /* 0x000fca0000000000 */
[----:B------:R-:W-:Y:S01]  /*0310*/  STG.E desc[UR6][R2.64], R5 ;  /* 0x0000000502007986 */ /* 0x000fe2000c101906 */
[----:B------:R-:W-:Y:S05]  /*0320*/  EXIT ;  /* 0x000000000000794d */ /* 0x000fea0003800000 */
.L_x_5:
        /* <DEDUP_REMOVED lines=13> */
.L_x_19:


//--------------------- .text._Z15process_kernel1PKfS0_Pfi --------------------------
	.section	.text._Z15process_kernel1PKfS0_Pfi,"ax",@progbits
	.align	128
        .global         _Z15process_kernel1PKfS0_Pfi
        .type           _Z15process_kernel1PKfS0_Pfi,@function
        .size           _Z15process_kernel1PKfS0_Pfi,(.L_x_20 - _Z15process_kernel1PKfS0_Pfi)
        .other          _Z15process_kernel1PKfS0_Pfi,@"STO_CUDA_ENTRY STV_DEFAULT"
_Z15process_kernel1PKfS0_Pfi:
.text._Z15process_kernel1PKfS0_Pfi:
        /* <DEDUP_REMOVED lines=22> */
[C---:B--2---:R-:W-:Y:S01]  /*0160*/  FMUL R6, R0.reuse, 0.63661974668502807617 ;  /* 0x3f22f98300067820 */ /* 0x044fe20000400000 */
[----:B------:R-:W-:-:S05]  /*0170*/  FSETP.GE.AND P0, PT, |R0|, 105615, PT ;  /* 0x47ce47800000780b */ /* 0x000fca0003f06200 */
[----:B------:R-:W0:Y:S02]  /*0180*/  F2I.NTZ R6, R6 ;  /* 0x0000000600067305 */ /* 0x000e240000203100 */
[----:B0-----:R-:W-:-:S05]  /*0190*/  I2FP.F32.S32 R3, R6 ;  /* 0x0000000600037245 */ /* 0x001fca0000201400 */
[----:B------:R-:W-:-:S04]  /*01a0*/  FFMA R8, R3, -1.5707962512969970703, R0 ;  /* 0xbfc90fda03087823 */ /* 0x000fc80000000000 */
[----:B------:R-:W-:-:S04]  /*01b0*/  FFMA R8, R3, -7.5497894158615963534e-08, R8 ;  /* 0xb3a2216803087823 */ /* 0x000fc80000000008 */
[----:B------:R-:W-:Y:S01]  /*01c0*/  FFMA R15, R3, -5.3903029534742383927e-15, R8 ;  /* 0xa7c234c5030f7823 */ /* 0x000fe20000000008 */
[----:B------:R-:W-:Y:S06]  /*01d0*/  @!P0 BRA `(.L_x_7) ;  /* 0x0000000400808947 */ /* 0x000fec0003800000 */
[----:B------:R-:W-:-:S13]  /*01e0*/  FSETP.NEU.AND P0, PT, |R0|, +INF , PT ;  /* 0x7f8000000000780b */ /* 0x000fda0003f0d200 */
[----:B------:R-:W-:Y:S01]  /*01f0*/  @!P0 FMUL R15, RZ, R0 ;  /* 0x00000000ff0f8220 */ /* 0x000fe20000400000 */
[----:B------:R-:W-:Y:S01]  /*0200*/  @!P0 IMAD.MOV.U32 R6, RZ, RZ, RZ ;  /* 0x000000ffff068224 */ /* 0x000fe200078e00ff */
[----:B------:R-:W-:Y:S06]  /*0210*/  @!P0 BRA `(.L_x_7) ;  /* 0x0000000400708947 */ /* 0x000fec0003800000 */
[----:B------:R-:W-:Y:S01]  /*0220*/  IMAD.SHL.U32 R3, R0, 0x100, RZ ;  /* 0x0000010000037824 */ /* 0x000fe200078e00ff */
[----:B------:R-:W0:Y:S01]  /*0230*/  LDCU.64 UR8, c[0x4][URZ] ;  /* 0x01000000ff0877ac */ /* 0x000e220008000a00 */
[----:B------:R-:W-:Y:S02]  /*0240*/  IMAD.MOV.U32 R9, RZ, RZ, RZ ;  /* 0x000000ffff097224 */ /* 0x000fe400078e00ff */
[----:B------:R-:W-:Y:S01]  /*0250*/  IMAD.MOV.U32 R15, RZ, RZ, RZ ;  /* 0x000000ffff0f7224 */ /* 0x000fe200078e00ff */
[----:B------:R-:W-:Y:S01]  /*0260*/  LOP3.LUT R8, R3, 0x80000000, RZ, 0xfc, !PT ;  /* 0x8000000003087812 */ /* 0x000fe200078efcff */
[----:B------:R-:W-:Y:S01]  /*0270*/  UMOV UR5, URZ ;  /* 0x000000ff00057c82 */ /* 0x000fe20008000000 */
[----:B------:R-:W-:-:S05]  /*0280*/  UMOV UR4, URZ ;  /* 0x000000ff00047c82 */ /* 0x000fca0008000000 */
.L_x_8:
[----:B0-----:R-:W-:Y:S01]  /*0290*/  IMAD.U32 R6, RZ, RZ, UR8 ;  /* 0x00000008ff067e24 */ /* 0x001fe2000f8e00ff */
[----:B------:R-:W-:-:S05]  /*02a0*/  MOV R7, UR9 ;  /* 0x0000000900077c02 */ /* 0x000fca0008000f00 */
[----:B------:R-:W2:Y:S01]  /*02b0*/  LDG.E.CONSTANT R5, desc[UR6][R6.64] ;  /* 0x0000000606057981 */ /* 0x000ea2000c1e9900 */
[----:B------:R-:W-:Y:S01]  /*02c0*/  UIADD3 UR4, UPT, UPT, UR4, 0x1, URZ ;  /* 0x0000000104047890 */ /* 0x000fe2000fffe0ff */
[C---:B------:R-:W-:Y:S01]  /*02d0*/  ISETP.EQ.AND P0, PT, R15.reuse, RZ, PT ;  /* 0x000000ff0f00720c */ /* 0x040fe20003f02270 */
[----:B------:R-:W-:Y:S01]  /*02e0*/  UIADD3 UR8, UP1, UPT, UR8, 0x4, URZ ;  /* 0x0000000408087890 */ /* 0x000fe2000ff3e0ff */
[C---:B------:R-:W-:Y:S01]  /*02f0*/  ISETP.EQ.AND P1, PT, R15.reuse, 0x4, PT ;  /* 0x000000040f00780c */ /* 0x040fe20003f22270 */
[----:B------:R-:W-:Y:S01]  /*0300*/  UISETP.NE.AND UP0, UPT, UR4, 0x6, UPT ;  /* 0x000000060400788c */ /* 0x000fe2000bf05270 */
[C---:B------:R-:W-:Y:S01]  /*0310*/  ISETP.EQ.AND P2, PT, R15.reuse, 0x8, PT ;  /* 0x000000080f00780c */ /* 0x040fe20003f42270 */
[----:B------:R-:W-:Y:S01]  /*0320*/  UIADD3.X UR9, UPT, UPT, URZ, UR9, URZ, UP1, !UPT ;  /* 0x00000009ff097290 */ /* 0x000fe20008ffe4ff */
[C---:B------:R-:W-:Y:S02]  /*0330*/  ISETP.EQ.AND P3, PT, R15.reuse, 0xc, PT ;  /* 0x0000000c0f00780c */ /* 0x040fe40003f62270 */
[----:B------:R-:W-:-:S02]  /*0340*/  ISETP.EQ.AND P4, PT, R15, 0x10, PT ;  /* 0x000000100f00780c */ /* 0x000fc40003f82270 */
[C---:B------:R-:W-:Y:S01]  /*0350*/  ISETP.EQ.AND P5, PT, R15.reuse, 0x14, PT ;  /* 0x000000140f00780c */ /* 0x040fe20003fa2270 */
[----:B------:R-:W-:Y:S02]  /*0360*/  VIADD R15, R15, 0x4 ;  /* 0x000000040f0f7836 */ /* 0x000fe40000000000 */
[----:B--2---:R-:W-:-:S03]  /*0370*/  IMAD.WIDE.U32 R4, R5, R8, RZ ;  /* 0x0000000805047225 */ /* 0x004fc600078e00ff */
[----:B------:R-:W-:-:S04]  /*0380*/  IADD3 R4, P6, PT, R4, R9, RZ ;  /* 0x0000000904047210 */ /* 0x000fc80007fde0ff */
[----:B------:R-:W-:Y:S01]  /*0390*/  IADD3.X R9, PT, PT, R5, UR5, RZ, P6, !PT ;  /* 0x0000000505097c10 */ /* 0x000fe2000b7fe4ff */
[--C-:B------:R-:W-:Y:S02]  /*03a0*/  @P0 IMAD.MOV.U32 R3, RZ, RZ, R4.reuse ;  /* 0x000000ffff030224 */ /* 0x100fe400078e0004 */
[----:B------:R-:W-:Y:S01]  /*03b0*/  @P5 MOV R14, R4 ;  /* 0x00000004000e5202 */ /* 0x000fe20000000f00 */
[--C-:B------:R-:W-:Y:S02]  /*03c0*/  @P1 IMAD.MOV.U32 R10, RZ, RZ, R4.reuse ;  /* 0x000000ffff0a1224 */ /* 0x100fe400078e0004 */
[--C-:B------:R-:W-:Y:S02]  /*03d0*/  @P2 IMAD.MOV.U32 R11, RZ, RZ, R4.reuse ;  /* 0x000000ffff0b2224 */ /* 0x100fe400078e0004 */
[--C-:B------:R-:W-:Y:S02]  /*03e0*/  @P3 IMAD.MOV.U32 R12, RZ, RZ, R4.reuse ;  /* 0x000000ffff0c3224 */ /* 0x100fe400078e0004 */
[----:B------:R-:W-:Y:S01]  /*03f0*/  @P4 IMAD.MOV.U32 R13, RZ, RZ, R4 ;  /* 0x000000ffff0d4224 */ /* 0x000fe200078e0004 */
[----:B------:R-:W-:Y:S06]  /*0400*/  BRA.U UP0, `(.L_x_8) ;  /* 0xfffffffd00a07547 */ /* 0x000fec000b83ffff */
[----:B------:R-:W-:Y:S01]  /*0410*/  SHF.R.U32.HI R4, RZ, 0x17, R0 ;  /* 0x00000017ff047819 */ /* 0x000fe20000011600 */
[----:B------:R-:W-:Y:S03]  /*0420*/  BSSY.RECONVERGENT B1, `(.L_x_9) ;  /* 0x0000029000017945 */ /* 0x000fe60003800200 */
[C---:B------:R-:W-:Y:S02]  /*0430*/  LOP3.LUT R5, R4.reuse, 0xe0, RZ, 0xc0, !PT ;  /* 0x000000e004057812 */ /* 0x040fe400078ec0ff */
[----:B------:R-:W-:-:S03]  /*0440*/  LOP3.LUT P6, RZ, R4, 0x1f, RZ, 0xc0, !PT ;  /* 0x0000001f04ff7812 */ /* 0x000fc600078cc0ff */
[----:B------:R-:W-:-:S05]  /*0450*/  VIADD R5, R5, 0xffffff80 ;  /* 0xffffff8005057836 */ /* 0x000fca0000000000 */
[----:B------:R-:W-:-:S05]  /*0460*/  SHF.R.U32.HI R5, RZ, 0x5, R5 ;  /* 0x00000005ff057819 */ /* 0x000fca0000011605 */
[----:B------:R-:W-:-:S05]  /*0470*/  IMAD.U32 R8, R5, -0x4, RZ ;  /* 0xfffffffc05087824 */ /* 0x000fca00078e00ff */
[C---:B------:R-:W-:Y:S02]  /*0480*/  ISETP.EQ.AND P3, PT, R8.reuse, -0x18, PT ;  /* 0xffffffe80800780c */ /* 0x040fe40003f62270 */
[C---:B------:R-:W-:Y:S02]  /*0490*/  ISETP.EQ.AND P4, PT, R8.reuse, -0x14, PT ;  /* 0xffffffec0800780c */ /* 0x040fe40003f82270 */
[C---:B------:R-:W-:Y:S02]  /*04a0*/  ISETP.EQ.AND P2, PT, R8.reuse, -0x10, PT ;  /* 0xfffffff00800780c */ /* 0x040fe40003f42270 */
[C---:B------:R-:W-:Y:S02]  /*04b0*/  ISETP.EQ.AND P1, PT, R8.reuse, -0xc, PT ;  /* 0xfffffff40800780c */ /* 0x040fe40003f22270 */
[C---:B------:R-:W-:Y:S02]  /*04c0*/  ISETP.EQ.AND P0, PT, R8.reuse, -0x8, PT ;  /* 0xfffffff80800780c */ /* 0x040fe40003f02270 */
[----:B------:R-:W-:-:S03]  /*04d0*/  ISETP.EQ.AND P5, PT, R8, RZ, PT ;  /* 0x000000ff0800720c */ /* 0x000fc60003fa2270 */
[--C-:B------:R-:W-:Y:S01]  /*04e0*/  @P3 IMAD.MOV.U32 R5, RZ, RZ, R3.reuse ;  /* 0x000000ffff053224 */ /* 0x100fe200078e0003 */
[C---:B------:R-:W-:Y:S01]  /*04f0*/  ISETP.EQ.AND P3, PT, R8.reuse, -0x4, PT ;  /* 0xfffffffc0800780c */ /* 0x040fe20003f62270 */
[----:B------:R-:W-:Y:S01]  /*0500*/  @P4 IMAD.MOV.U32 R6, RZ, RZ, R3 ;  /* 0x000000ffff064224 */ /* 0x000fe200078e0003 */
[----:B------:R-:W-:Y:S01]  /*0510*/  @P4 MOV R5, R10 ;  /* 0x0000000a00054202 */ /* 0x000fe20000000f00 */
[--C-:B------:R-:W-:Y:S01]  /*0520*/  @P2 IMAD.MOV.U32 R5, RZ, RZ, R11.reuse ;  /* 0x000000ffff052224 */ /* 0x100fe200078e000b */
[----:B------:R-:W-:Y:S01]  /*0530*/  ISETP.EQ.AND P4, PT, R8, 0x4, PT ;  /* 0x000000040800780c */ /* 0x000fe20003f82270 */
[----:B------:R-:W-:Y:S02]  /*0540*/  @P1 IMAD.MOV.U32 R5, RZ, RZ, R12 ;  /* 0x000000ffff051224 */ /* 0x000fe400078e000c */
[----:B------:R-:W-:Y:S01]  /*0550*/  @P0 MOV R5, R13 ;  /* 0x0000000d00050202 */ /* 0x000fe20000000f00 */
[----:B------:R-:W-:Y:S02]  /*0560*/  @P2 IMAD.MOV.U32 R6, RZ, RZ, R10 ;  /* 0x000000ffff062224 */ /* 0x000fe400078e000a */
[----:B------:R-:W-:-:S02]  /*0570*/  @P1 IMAD.MOV.U32 R6, RZ, RZ, R11 ;  /* 0x000000ffff061224 */ /* 0x000fc400078e000b */
[----:B------:R-:W-:Y:S02]  /*0580*/  @P0 IMAD.MOV.U32 R6, RZ, RZ, R12 ;  /* 0x000000ffff060224 */ /* 0x000fe400078e000c */
[--C-:B------:R-:W-:Y:S02]  /*0590*/  @P3 IMAD.MOV.U32 R5, RZ, RZ, R14.reuse ;  /* 0x000000ffff053224 */ /* 0x100fe400078e000e */
[----:B------:R-:W-:Y:S02]  /*05a0*/  @P5 IMAD.MOV.U32 R5, RZ, RZ, R9 ;  /* 0x000000ffff055224 */ /* 0x000fe400078e0009 */
[----:B------:R-:W-:Y:S02]  /*05b0*/  @P3 IMAD.MOV.U32 R6, RZ, RZ, R13 ;  /* 0x000000ffff063224 */ /* 0x000fe400078e000d */
[----:B------:R-:W-:Y:S01]  /*05c0*/  @P5 IMAD.MOV.U32 R6, RZ, RZ, R14 ;  /* 0x000000ffff065224 */ /* 0x000fe200078e000e */
[----:B------:R-:W-:Y:S01]  /*05d0*/  MOV R7, R5 ;  /* 0x0000000500077202 */ /* 0x000fe20000000f00 */
[----:B------:R-:W-:Y:S01]  /*05e0*/  @P4 IMAD.MOV.U32 R6, RZ, RZ, R9 ;  /* 0x000000ffff064224 */ /* 0x000fe200078e0009 */
[----:B------:R-:W-:Y:S06]  /*05f0*/  @!P6 BRA `(.L_x_10) ;  /* 0x00000000002ce947 */ /* 0x000fec0003800000 */
[----:B------:R-:W-:Y:S01]  /*0600*/  @P2 IMAD.MOV.U32 R5, RZ, RZ, R3 ;  /* 0x000000ffff052224 */ /* 0x000fe200078e0003 */
[----:B------:R-:W-:Y:S01]  /*0610*/  LOP3.LUT R4, R4, 0x1f, RZ, 0xc0, !PT ;  /* 0x0000001f04047812 */ /* 0x000fe200078ec0ff */
[----:B------:R-:W-:Y:S02]  /*0620*/  @P1 IMAD.MOV.U32 R5, RZ, RZ, R10 ;  /* 0x000000ffff051224 */ /* 0x000fe400078e000a */
[----:B------:R-:W-:Y:S01]  /*0630*/  @P0 IMAD.MOV.U32 R5, RZ, RZ, R11 ;  /* 0x000000ffff050224 */ /* 0x000fe200078e000b */
[----:B------:R-:W-:Y:S01]  /*0640*/  ISETP.EQ.AND P0, PT, R8, 0x8, PT ;  /* 0x000000080800780c */ /* 0x000fe20003f02270 */
[----:B------:R-:W-:Y:S01]  /*0650*/  @P3 IMAD.MOV.U32 R5, RZ, RZ, R12 ;  /* 0x000000ffff053224 */ /* 0x000fe200078e000c */
[----:B------:R-:W-:Y:S01]  /*0660*/  SHF.L.W.U32.HI R7, R6, R4, R7 ;  /* 0x0000000406077219 */ /* 0x000fe20000010e07 */
[----:B------:R-:W-:Y:S01]  /*0670*/  @P5 IMAD.MOV.U32 R5, RZ, RZ, R13 ;  /* 0x000000ffff055224 */ /* 0x000fe200078e000d */
[----:B------:R-:W-:-:S09]  /*0680*/  @P4 MOV R5, R14 ;  /* 0x0000000e00054202 */ /* 0x000fd20000000f00 */
[----:B------:R-:W-:-:S05]  /*0690*/  @P0 IMAD.MOV.U32 R5, RZ, RZ, R9 ;  /* 0x000000ffff050224 */ /* 0x000fca00078e0009 */
[----:B------:R-:W-:-:S07]  /*06a0*/  SHF.L.W.U32.HI R6, R5, R4, R6 ;  /* 0x0000000405067219 */ /* 0x000fce0000010e06 */
.L_x_10:
[----:B------:R-:W-:Y:S05]  /*06b0*/  BSYNC.RECONVERGENT B1 ;  /* 0x0000000000017941 */ /* 0x000fea0003800200 */
.L_x_9:
[C---:B------:R-:W-:Y:S01]  /*06c0*/  SHF.L.W.U32.HI R15, R6.reuse, 0x2, R7 ;  /* 0x00000002060f7819 */ /* 0x040fe20000010e07 */
[----:B------:R-:W-:Y:S01]  /*06d0*/  IMAD.SHL.U32 R6, R6, 0x4, RZ ;  /* 0x0000000406067824 */ /* 0x000fe200078e00ff */
[----:B------:R-:W-:Y:S01]  /*06e0*/  UMOV UR4, 0x54442d19 ;  /* 0x54442d1900047882 */ /* 0x000fe20000000000 */
[----:B------:R-:W-:Y:S01]  /*06f0*/  UMOV UR5, 0x3bf921fb ;  /* 0x3bf921fb00057882 */ /* 0x000fe20000000000 */
[----:B------:R-:W-:Y:S02]  /*0700*/  SHF.R.S32.HI R4, RZ, 0x1f, R15 ;  /* 0x0000001fff047819 */ /* 0x000fe4000001140f */
[----:B------:R-:W-:Y:S02]  /*0710*/  ISETP.GE.AND P0, PT, R0, RZ, PT ;  /* 0x000000ff0000720c */ /* 0x000fe40003f06270 */
[C---:B------:R-:W-:Y:S02]  /*0720*/  LOP3.LUT R8, R4.reuse, R6, RZ, 0x3c, !PT ;  /* 0x0000000604087212 */ /* 0x040fe400078e3cff */
[----:B------:R-:W-:-:S02]  /*0730*/  LOP3.LUT R9, R4, R15, RZ, 0x3c, !PT ;  /* 0x0000000f04097212 */ /* 0x000fc400078e3cff */
[----:B------:R-:W-:Y:S02]  /*0740*/  SHF.R.U32.HI R6, RZ, 0x1e, R7 ;  /* 0x0000001eff067819 */ /* 0x000fe40000011607 */
[----:B------:R-:W0:Y:S01]  /*0750*/  I2F.F64.S64 R4, R8 ;  /* 0x0000000800047312 */ /* 0x000e220000301c00 */
[C---:B------:R-:W-:Y:S02]  /*0760*/  LOP3.LUT R0, R15.reuse, R0, RZ, 0x3c, !PT ;  /* 0x000000000f007212 */ /* 0x040fe400078e3cff */
[----:B------:R-:W-:Y:S02]  /*0770*/  LEA.HI R6, R15, R6, RZ, 0x1 ;  /* 0x000000060f067211 */ /* 0x000fe400078f08ff */
[----:B------:R-:W-:-:S03]  /*0780*/  ISETP.GE.AND P1, PT, R0, RZ, PT ;  /* 0x000000ff0000720c */ /* 0x000fc60003f26270 */
[----:B------:R-:W-:-:S04]  /*0790*/  IMAD.MOV R0, RZ, RZ, -R6 ;  /* 0x000000ffff007224 */ /* 0x000fc800078e0a06 */
[----:B------:R-:W-:Y:S01]  /*07a0*/  @!P0 IMAD.MOV.U32 R6, RZ, RZ, R0 ;  /* 0x000000ffff068224 */ /* 0x000fe200078e0000 */
[----:B0-----:R-:W-:-:S10]  /*07b0*/  DMUL R4, R4, UR4 ;  /* 0x0000000404047c28 */ /* 0x001fd40008000000 */
[----:B------:R-:W0:Y:S02]  /*07c0*/  F2F.F32.F64 R4, R4 ;  /* 0x0000000400047310 */ /* 0x000e240000301000 */
[----:B0-----:R-:W-:-:S07]  /*07d0*/  FSEL R15, -R4, R4, !P1 ;  /* 0x00000004040f7208 */ /* 0x001fce0004800100 */
.L_x_7:
[----:B------:R-:W-:Y:S05]  /*07e0*/  BSYNC.RECONVERGENT B0 ;  /* 0x0000000000007941 */ /* 0x000fea0003800200 */
.L_x_6:
[----:B------:R-:W0:Y:S02]  /*07f0*/  LDC.64 R8, c[0x0][0x388] ;  /* 0x0000e200ff087b82 */ /* 0x000e240000000a00 */
[----:B0-----:R-:W-:-:S05]  /*0800*/  IMAD.WIDE R8, R2, 0x4, R8 ;  /* 0x0000000402087825 */ /* 0x001fca00078e0208 */
[----:B------:R0:W2:Y:S01]  /*0810*/  LDG.E R4, desc[UR6][R8.64] ;  /* 0x0000000608047981 */ /* 0x0000a2000c1e1900 */
[----:B------:R-:W-:Y:S02]  /*0820*/  IMAD.MOV.U32 R5, RZ, RZ, 0x37cbac00 ;  /* 0x37cbac00ff057424 */ /* 0x000fe400078e00ff */
[----:B------:R-:W-:Y:S01]  /*0830*/  FMUL R16, R15, R15 ;  /* 0x0000000f0f107220 */ /* 0x000fe20000400000 */
[----:B------:R-:W-:Y:S01]  /*0840*/  LOP3.LUT R0, R6, 0x1, RZ, 0xc0, !PT ;  /* 0x0000000106007812 */ /* 0x000fe200078ec0ff */
[----:B------:R-:W-:Y:S01]  /*0850*/  BSSY.RECONVERGENT B0, `(.L_x_11) ;  /* 0x0000076000007945 */ /* 0x000fe20003800200 */
[----:B------:R-:W-:Y:S01]  /*0860*/  MOV R19, 0x3d2aaabb ;  /* 0x3d2aaabb00137802 */ /* 0x000fe20000000f00 */
[----:B------:R-:W-:Y:S01]  /*0870*/  FFMA R17, R16, R5, -0.0013887860113754868507 ;  /* 0xbab607ed10117423 */ /* 0x000fe20000000005 */
[----:B------:R-:W-:Y:S02]  /*0880*/  ISETP.NE.U32.AND P0, PT, R0, 0x1, PT ;  /* 0x000000010000780c */ /* 0x000fe40003f05070 */
[----:B------:R-:W-:Y:S01]  /*0890*/  LOP3.LUT P1, RZ, R6, 0x2, RZ, 0xc0, !PT ;  /* 0x0000000206ff7812 */ /* 0x000fe2000782c0ff */
[----:B0-----:R-:W-:Y:S01]  /*08a0*/  IMAD.MOV.U32 R9, RZ, RZ, 0x3effffff ;  /* 0x3effffffff097424 */ /* 0x001fe200078e00ff */
[----:B------:R-:W-:-:S02]  /*08b0*/  FSEL R17, R17, -0.00019574658654164522886, !P0 ;  /* 0xb94d415311117808 */ /* 0x000fc40004000000 */
[----:B------:R-:W-:Y:S02]  /*08c0*/  FSEL R19, R19, 0.0083327032625675201416, !P0 ;  /* 0x3c0885e413137808 */ /* 0x000fe40004000000 */
[----:B------:R-:W-:Y:S02]  /*08d0*/  FSEL R9, -R9, -0.16666662693023681641, !P0 ;  /* 0xbe2aaaa809097808 */ /* 0x000fe40004000100 */
[----:B------:R-:W-:Y:S01]  /*08e0*/  FSEL R0, R15, 1, P0 ;  /* 0x3f8000000f007808 */ /* 0x000fe20000000000 */
[----:B------:R-:W-:-:S04]  /*08f0*/  FFMA R17, R16, R17, R19 ;  /* 0x0000001110117223 */ /* 0x000fc80000000013 */
[C---:B------:R-:W-:Y:S01]  /*0900*/  FFMA R17, R16.reuse, R17, R9 ;  /* 0x0000001110117223 */ /* 0x040fe20000000009 */
[----:B------:R-:W-:-:S04]  /*0910*/  FFMA R9, R16, R0, RZ ;  /* 0x0000000010097223 */ /* 0x000fc800000000ff */
[----:B------:R-:W-:-:S04]  /*0920*/  FFMA R6, R9, R17, R0 ;  /* 0x0000001109067223 */ /* 0x000fc80000000000 */
[----:B------:R-:W-:Y:S01]  /*0930*/  @P1 FADD R6, RZ, -R6 ;  /* 0x80000006ff061221 */ /* 0x000fe20000000000 */
        /* <DEDUP_REMOVED lines=12> */
[----:B------:R-:W-:Y:S02]  /*0a00*/  IMAD.SHL.U32 R7, R4, 0x100, RZ ;  /* 0x0000010004077824 */ /* 0x000fe400078e00ff */
[----:B------:R-:W-:Y:S02]  /*0a10*/  HFMA2 R15, -RZ, RZ, 0, 0 ;  /* 0x00000000ff0f7431 */ /* 0x000fe400000001ff */
[----:B------:R-:W-:Y:S01]  /*0a20*/  IMAD.MOV.U32 R0, RZ, RZ, RZ ;  /* 0x000000ffff007224 */ /* 0x000fe200078e00ff */
[----:B------:R-:W0:Y:S01]  /*0a30*/  LDCU.64 UR8, c[0x4][URZ] ;  /* 0x01000000ff0877ac */ /* 0x000e220008000a00 */
[----:B------:R-:W-:Y:S01]  /*0a40*/  LOP3.LUT R7, R7, 0x80000000, RZ, 0xfc, !PT ;  /* 0x8000000007077812 */ /* 0x000fe200078efcff */
[----:B------:R-:W-:Y:S01]  /*0a50*/  UMOV UR5, URZ ;  /* 0x000000ff00057c82 */ /* 0x000fe20008000000 */
[----:B------:R-:W-:-:S05]  /*0a60*/  UMOV UR4, URZ ;  /* 0x000000ff00047c82 */ /* 0x000fca0008000000 */
.L_x_13:
[----:B0-----:R-:W-:Y:S02]  /*0a70*/  IMAD.U32 R16, RZ, RZ, UR8 ;  /* 0x00000008ff107e24 */ /* 0x001fe4000f8e00ff */
[----:B------:R-:W-:-:S05]  /*0a80*/  IMAD.U32 R17, RZ, RZ, UR9 ;  /* 0x00000009ff117e24 */ /* 0x000fca000f8e00ff */
        /* <DEDUP_REMOVED lines=15> */
[--C-:B------:R-:W-:Y:S01]  /*0b80*/  @P0 IMAD.MOV.U32 R3, RZ, RZ, R8.reuse ;  /* 0x000000ffff030224 */ /* 0x100fe200078e0008 */
        /* <DEDUP_REMOVED lines=9> */
[----:B------:R-:W-:Y:S02]  /*0c20*/  LOP3.LUT P6, RZ, R7, 0x1f, RZ, 0xc0, !PT ;  /* 0x0000001f07ff7812 */ /* 0x000fe400078cc0ff */
[----:B------:R-:W-:-:S04]  /*0c30*/  IADD3 R8, PT, PT, R8, -0x80, RZ ;  /* 0xffffff8008087810 */ /* 0x000fc80007ffe0ff */
        /* <DEDUP_REMOVED lines=10> */
[----:B------:R-:W-:Y:S02]  /*0ce0*/  @P4 IMAD.MOV.U32 R9, RZ, RZ, R3 ;  /* 0x000000ffff094224 */ /* 0x000fe400078e0003 */
[----:B------:R-:W-:Y:S01]  /*0cf0*/  @P4 IMAD.MOV.U32 R8, RZ, RZ, R10 ;  /* 0x000000ffff084224 */ /* 0x000fe200078e000a */
[----:B------:R-:W-:Y:S01]  /*0d00*/  ISETP.EQ.AND P4, PT, R15, 0x4, PT ;  /* 0x000000040f00780c */ /* 0x000fe20003f82270 */
[--C-:B------:R-:W-:Y:S01]  /*0d10*/  @P2 IMAD.MOV.U32 R8, RZ, RZ, R11.reuse ;  /* 0x000000ffff082224 */ /* 0x100fe200078e000b */
[----:B------:R-:W-:Y:S01]  /*0d20*/  @P2 MOV R9, R10 ;  /* 0x0000000a00092202 */ /* 0x000fe20000000f00 */
[----:B------:R-:W-:Y:S01]  /*0d30*/  @P1 IMAD.MOV.U32 R8, RZ, RZ, R12 ;  /* 0x000000ffff081224 */ /* 0x000fe200078e000c */
[----:B------:R-:W-:Y:S01]  /*0d40*/  @P0 MOV R8, R13 ;  /* 0x0000000d00080202 */ /* 0x000fe20000000f00 */
[----:B------:R-:W-:-:S02]  /*0d50*/  @P1 IMAD.MOV.U32 R9, RZ, RZ, R11 ;  /* 0x000000ffff091224 */ /* 0x000fc400078e000b */
[----:B------:R-:W-:Y:S02]  /*0d60*/  @P0 IMAD.MOV.U32 R9, RZ, RZ, R12 ;  /* 0x000000ffff090224 */ /* 0x000fe400078e000c */
[----:B------:R-:W-:Y:S02]  /*0d70*/  @P3 IMAD.MOV.U32 R8, RZ, RZ, R14 ;  /* 0x000000ffff083224 */ /* 0x000fe400078e000e */
[----:B------:R-:W-:Y:S02]  /*0d80*/  @P5 IMAD.MOV.U32 R8, RZ, RZ, R0 ;  /* 0x000000ffff085224 */ /* 0x000fe400078e0000 */
[----:B------:R-:W-:Y:S02]  /*0d90*/  @P3 IMAD.MOV.U32 R9, RZ, RZ, R13 ;  /* 0x000000ffff093224 */ /* 0x000fe400078e000d */
[----:B------:R-:W-:Y:S01]  /*0da0*/  @P5 IMAD.MOV.U32 R9, RZ, RZ, R14 ;  /* 0x000000ffff095224 */ /* 0x000fe200078e000e */
[----:B------:R-:W-:Y:S01]  /*0db0*/  @P4 MOV R9, R0 ;  /* 0x0000000000094202 */ /* 0x000fe20000000f00 */
[----:B------:R-:W-:Y:S01]  /*0dc0*/  IMAD.MOV.U32 R16, RZ, RZ, R8 ;  /* 0x000000ffff107224 */ /* 0x000fe200078e0008 */
[----:B------:R-:W-:Y:S06]  /*0dd0*/  @!P6 BRA `(.L_x_15) ;  /* 0x000000000028e947 */ /* 0x000fec0003800000 */
[----:B------:R-:W-:Y:S01]  /*0de0*/  @P1 IMAD.MOV.U32 R3, RZ, RZ, R10 ;  /* 0x000000ffff031224 */ /* 0x000fe200078e000a */
[----:B------:R-:W-:Y:S01]  /*0df0*/  LOP3.LUT R7, R7, 0x1f, RZ, 0xc0, !PT ;  /* 0x0000001f07077812 */ /* 0x000fe200078ec0ff */
[----:B------:R-:W-:Y:S01]  /*0e00*/  @P0 IMAD.MOV.U32 R3, RZ, RZ, R11 ;  /* 0x000000ffff030224 */ /* 0x000fe200078e000b */
[----:B------:R-:W-:Y:S01]  /*0e10*/  ISETP.EQ.AND P0, PT, R15, 0x8, PT ;  /* 0x000000080f00780c */ /* 0x000fe20003f02270 */
[----:B------:R-:W-:Y:S01]  /*0e20*/  @P3 IMAD.MOV.U32 R3, RZ, RZ, R12 ;  /* 0x000000ffff033224 */ /* 0x000fe200078e000c */
[----:B------:R-:W-:Y:S01]  /*0e30*/  @P5 MOV R3, R13 ;  /* 0x0000000d00035202 */ /* 0x000fe20000000f00 */
[----:B------:R-:W-:Y:S01]  /*0e40*/  @P4 IMAD.MOV.U32 R3, RZ, RZ, R14 ;  /* 0x000000ffff034224 */ /* 0x000fe200078e000e */
[----:B------:R-:W-:-:S09]  /*0e50*/  SHF.L.W.U32.HI R16, R9, R7, R16 ;  /* 0x0000000709107219 */ /* 0x000fd20000010e10 */
[----:B------:R-:W-:-:S05]  /*0e60*/  @P0 IMAD.MOV.U32 R3, RZ, RZ, R0 ;  /* 0x000000ffff030224 */ /* 0x000fca00078e0000 */
[----:B------:R-:W-:-:S07]  /*0e70*/  SHF.L.W.U32.HI R9, R3, R7, R9 ;  /* 0x0000000703097219 */ /* 0x000fce0000010e09 */
.L_x_15:
[----:B------:R-:W-:Y:S05]  /*0e80*/  BSYNC.RECONVERGENT B1 ;  /* 0x0000000000017941 */ /* 0x000fea0003800200 */
.L_x_14:
[C---:B------:R-:W-:Y:S01]  /*0e90*/  SHF.L.W.U32.HI R0, R9.reuse, 0x2, R16 ;  /* 0x0000000209007819 */ /* 0x040fe20000010e10 */
[----:B------:R-:W-:Y:S01]  /*0ea0*/  IMAD.SHL.U32 R9, R9, 0x4, RZ ;  /* 0x0000000409097824 */ /* 0x000fe200078e00ff */
[----:B------:R-:W-:Y:S01]  /*0eb0*/  UMOV UR4, 0x54442d19 ;  /* 0x54442d1900047882 */ /* 0x000fe20000000000 */
[----:B------:R-:W-:Y:S01]  /*0ec0*/  UMOV UR5, 0x3bf921fb ;  /* 0x3bf921fb00057882 */ /* 0x000fe20000000000 */
[----:B------:R-:W-:Y:S02]  /*0ed0*/  SHF.R.S32.HI R3, RZ, 0x1f, R0 ;  /* 0x0000001fff037819 */ /* 0x000fe40000011400 */
[----:B------:R-:W-:Y:S02]  /*0ee0*/  SHF.R.U32.HI R7, RZ, 0x1e, R16 ;  /* 0x0000001eff077819 */ /* 0x000fe40000011610 */
[C---:B------:R-:W-:Y:S02]  /*0ef0*/  LOP3.LUT R10, R3.reuse, R9, RZ, 0x3c, !PT ;  /* 0x00000009030a7212 */ /* 0x040fe400078e3cff */
[----:B------:R-:W-:-:S02]  /*0f00*/  LOP3.LUT R11, R3, R0, RZ, 0x3c, !PT ;  /* 0x00000000030b7212 */ /* 0x000fc400078e3cff */
[----:B------:R-:W-:Y:S02]  /*0f10*/  ISETP.GE.AND P0, PT, R4, RZ, PT ;  /* 0x000000ff0400720c */ /* 0x000fe40003f06270 */
[----:B------:R-:W0:Y:S01]  /*0f20*/  I2F.F64.S64 R8, R10 ;  /* 0x0000000a00087312 */ /* 0x000e220000301c00 */
[C---:B------:R-:W-:Y:S02]  /*0f30*/  LEA.HI R7, R0.reuse, R7, RZ, 0x1 ;  /* 0x0000000700077211 */ /* 0x040fe400078f08ff */
[----:B------:R-:W-:-:S03]  /*0f40*/  LOP3.LUT R4, R0, R4, RZ, 0x3c, !PT ;  /* 0x0000000400047212 */ /* 0x000fc600078e3cff */
[----:B------:R-:W-:Y:S01]  /*0f50*/  IMAD.MOV R0, RZ, RZ, -R7 ;  /* 0x000000ffff007224 */ /* 0x000fe200078e0a07 */
[----:B------:R-:W-:-:S04]  /*0f60*/  ISETP.GE.AND P1, PT, R4, RZ, PT ;  /* 0x000000ff0400720c */ /* 0x000fc80003f26270 */
[----:B------:R-:W-:Y:S01]  /*0f70*/  @!P0 MOV R7, R0 ;  /* 0x0000000000078202 */ /* 0x000fe20000000f00 */
[----:B0-----:R-:W-:-:S10]  /*0f80*/  DMUL R8, R8, UR4 ;  /* 0x0000000408087c28 */ /* 0x001fd40008000000 */
[----:B------:R-:W0:Y:S02]  /*0f90*/  F2F.F32.F64 R8, R8 ;  /* 0x0000000800087310 */ /* 0x000e240000301000 */
[----:B0-----:R-:W-:-:S07]  /*0fa0*/  FSEL R0, -R8, R8, !P1 ;  /* 0x0000000808007208 */ /* 0x001fce0004800100 */
.L_x_12:
[----:B------:R-:W-:Y:S05]  /*0fb0*/  BSYNC.RECONVERGENT B0 ;  /* 0x0000000000007941 */ /* 0x000fea0003800200 */
.L_x_11:
[----:B------:R-:W-:Y:S01]  /*0fc0*/  FMUL R3, R0, R0 ;  /* 0x0000000000037220 */ /* 0x000fe20000400000 */
[----:B------:R-:W-:Y:S01]  /*0fd0*/  LOP3.LUT R4, R7, 0x1, RZ, 0xc0, !PT ;  /* 0x0000000107047812 */ /* 0x000fe200078ec0ff */
[----:B------:R-:W-:Y:S02]  /*0fe0*/  IMAD.MOV.U32 R10, RZ, RZ, 0x3c0885e4 ;  /* 0x3c0885e4ff0a7424 */ /* 0x000fe400078e00ff */
[----:B------:R-:W-:Y:S01]  /*0ff0*/  FFMA R8, R3, R5, -0.0013887860113754868507 ;  /* 0xbab607ed03087423 */ /* 0x000fe20000000005 */
[----:B------:R-:W-:Y:S01]  /*1000*/  ISETP.NE.U32.AND P0, PT, R4, 0x1, PT ;  /* 0x000000010400780c */ /* 0x000fe20003f05070 */
[----:B------:R-:W-:Y:S01]  /*1010*/  VIADD R7, R7, 0x1 ;  /* 0x0000000107077836 */ /* 0x000fe20000000000 */
[----:B------:R-:W0:Y:S01]  /*1020*/  LDC.64 R4, c[0x0][0x390] ;  /* 0x0000e400ff047b82 */ /* 0x000e220000000a00 */
[----:B------:R-:W-:Y:S01]  /*1030*/  IMAD.MOV.U32 R9, RZ, RZ, 0x3e2aaaa8 ;  /* 0x3e2aaaa8ff097424 */ /* 0x000fe200078e00ff */
[----:B------:R-:W-:Y:S02]  /*1040*/  FSEL R8, R8, -0.00019574658654164522886, P0 ;  /* 0xb94d415308087808 */ /* 0x000fe40000000000 */
[----:B------:R-:W-:-:S02]  /*1050*/  FSEL R10, R10, 0.041666727513074874878, !P0 ;  /* 0x3d2aaabb0a0a7808 */ /* 0x000fc40004000000 */
[----:B------:R-:W-:Y:S02]  /*1060*/  LOP3.LUT P1, RZ, R7, 0x2, RZ, 0xc0, !PT ;  /* 0x0000000207ff7812 */ /* 0x000fe4000782c0ff */
[----:B------:R-:W-:Y:S01]  /*1070*/  FSEL R7, -R9, -0.4999999701976776123, !P0 ;  /* 0xbeffffff09077808 */ /* 0x000fe20004000100 */
[----:B------:R-:W-:Y:S01]  /*1080*/  FFMA R8, R3, R8, R10 ;  /* 0x0000000803087223 */ /* 0x000fe2000000000a */
[----:B------:R-:W-:-:S03]  /*1090*/  FSEL R0, R0, 1, !P0 ;  /* 0x3f80000000007808 */ /* 0x000fc60004000000 */
[C---:B------:R-:W-:Y:S02]  /*10a0*/  FFMA R7, R3.reuse, R8, R7 ;  /* 0x0000000803077223 */ /* 0x040fe40000000007 */
[----:B------:R-:W-:-:S04]  /*10b0*/  FFMA R3, R3, R0, RZ ;  /* 0x0000000003037223 */ /* 0x000fc800000000ff */
[----:B------:R-:W-:-:S04]  /*10c0*/  FFMA R3, R3, R7, R0 ;  /* 0x0000000703037223 */ /* 0x000fc80000000000 */
[----:B------:R-:W-:Y:S01]  /*10d0*/  @P1 FADD R3, RZ, -R3 ;  /* 0x80000003ff031221 */ /* 0x000fe20000000000 */
[----:B0-----:R-:W-:-:S04]  /*10e0*/  IMAD.WIDE R4, R2, 0x4, R4 ;  /* 0x0000000402047825 */ /* 0x001fc800078e0204 */
[----:B------:R-:W-:-:S05]  /*10f0*/  FADD R3, R6, R3 ;  /* 0x0000000306037221 */ /* 0x000fca0000000000 */
[----:B------:R-:W-:Y:S01]  /*1100*/  STG.E desc[UR6][R4.64], R3 ;  /* 0x0000000304007986 */ /* 0x000fe2000c101906 */
[----:B------:R-:W-:Y:S05]  /*1110*/  EXIT ;  /* 0x000000000000794d */ /* 0x000fea0003800000 */
.L_x_16:
        /* <DEDUP_REMOVED lines=14> */
.L_x_20:


//--------------------- .nv.global.init           --------------------------
	.section	.nv.global.init,"aw",@progbits
	.align	4
.nv.global.init:
	.type		__cudart_i2opi_f,@object
	.size		__cudart_i2opi_f,(.L_0 - __cudart_i2opi_f)
__cudart_i2opi_f:
        /*0000*/ 	.byte	0x41, 0x90, 0x43, 0x3c, 0x99, 0x95, 0x62, 0xdb, 0xc0, 0xdd, 0x34, 0xf5, 0xd1, 0x57, 0x27, 0xfc
        /*0010*/ 	.byte	0x29, 0x15, 0x44, 0x4e, 0x6e, 0x83, 0xf9, 0xa2
.L_0:


//--------------------- .nv.shared.reserved.0     --------------------------
	.section	.nv.shared.reserved.0,"aw",@nobits
	.weak		__nv_reservedSMEM_offset_0_alias
	.size		__nv_reservedSMEM_offset_0_alias, 0, 64
	.other		__nv_reservedSMEM_offset_0_alias,@"STO_CUDA_RESERVED_SHARED STV_DEFAULT"
__nv_reservedSMEM_offset_0_alias:
	.zero		0
	.zero		64


//--------------------- .nv.constant0._Z15process_kernel3PfS_i --------------------------
	.section	.nv.constant0._Z15process_kernel3PfS_i,"a",@progbits
	.sectionflags	@""
	.align	4
.nv.constant0._Z15process_kernel3PfS_i:
	.zero		916


//--------------------- .nv.constant0._Z15process_kernel2PfS_i --------------------------
	.section	.nv.constant0._Z15process_kernel2PfS_i,"a",@progbits
	.sectionflags	@""
	.align	4
.nv.constant0._Z15process_kernel2PfS_i:
	.zero		916


//--------------------- .nv.constant0._Z15process_kernel1PKfS0_Pfi --------------------------
	.section	.nv.constant0._Z15process_kernel1PKfS0_Pfi,"a",@progbits
	.sectionflags	@""
	.align	4
.nv.constant0._Z15process_kernel1PKfS0_Pfi:
	.zero		924


//--------------------- SYMBOLS --------------------------

	.type		.nv.reservedSmem.offset0,@object
	.size		.nv.reservedSmem.offset0,0x4
